	.target	sm_100a

	.elftype	@"ET_EXEC"


//--------------------- .note.nv.tkinfo           --------------------------
	.section	.note.nv.tkinfo,"",@"SHT_NOTE"
	.sectionflags	@"SHF_NOTE_NV_TKINFO"
	.tkinfo
        /*0018*/ 	.word	0x00000002
        /*0030*/ 	.string	""
        /*0030*/ 	.string	"ptxas"
        /*0030*/ 	.string	"Cuda compilation tools, release 13.0, V13.0.88"
        /*0030*/ 	.string	"Build cuda_13.0.r13.0/compiler.36424714_0"
        /*0030*/ 	.string	"-arch sm_100a -m 64 "



//--------------------- .note.nv.cuinfo           --------------------------
	.section	.note.nv.cuinfo,"",@"SHT_NOTE"
	.sectionflags	@"SHF_NOTE_NV_CUINFO"
        /*0018*/ 	.short	0x0002
        /*001a*/ 	.short	0x0064
        /*001c*/ 	.short	0x0082
	.zero		2


//--------------------- .nv.info                  --------------------------
	.section	.nv.info,"",@"SHT_CUDA_INFO"
	.align	4


	//----- nvinfo : EIATTR_REGCOUNT
	.align		4
        /*0000*/ 	.byte	0x04, 0x2f
        /*0002*/ 	.short	(.L_19 - .L_18)
	.align		4
.L_18:
        /*0004*/ 	.word	index@(_ZN7cutlass13device_kernelINS_4gemm6kernel13GemmUniversalIN4cute5tupleIJiiiiEEENS1_10collective13CollectiveMmaINS1_35MainloopSm100TmaUmmaWarpSpecializedILi4ELi2ELi4ENS5_IJNS4_1CILi1EEENSA_ILi2EEESB_EEEEENS5_IJNSA_ILi64EEENSA_ILi128EEESG_EEENS_6half_tENS5_IJlSB_lEEESI_SJ_NS4_8TiledMMAINS4_8MMA_AtomIJNS4_20SM100_MMA_F16BF16_SSISI_SI_fLi64ELi128ELNS4_4UMMA5MajorE0ELSO_0ELNSN_7ScaleInE0ELSP_0EEEEEENS4_6LayoutINS5_IJSB_SB_SB_EEENS5_IJNSA_ILi0EEESU_SU_EEEEENS5_IJNS4_10UnderscoreESX_SX_EEEEENS4_23SM90_TMA_LOAD_MULTICASTENS4_14ComposedLayoutINS4_7SwizzleILi3ELi4ELi3EEENS4_18smem_ptr_flag_bitsILi16EEENSS_INS5_IJNSA_ILi8EEESF_EEENS5_IJSF_SB_EEEEEEEvNS4_8identityENS4_13SM90_TMA_LOADES1A_vS1B_EENS_8epilogue10collective18CollectiveEpilogueINS1E_23Sm100TmaWarpSpecializedILi4ELi2ELi16ELb1ELb0EEEJSH_NS5_IJNSS_ISF_SB_EENSS_INSA_ILi32EEESB_EEEEESI_SJ_SI_SJ_NS1E_6fusion15FusionCallbacksIS1I_NS1N_17LinearCombinationISI_fSI_fLNS_15FloatRoundStyleE2EEESH_S1M_JEEENS4_5SM1004TMEM4LOAD26SM100_TMEM_LOAD_16dp256b4xES1C_NS11_INS12_ILi2ELi4ELi3EEES15_NSS_INS5_IJS16_S1K_EEENS5_IJS1K_SB_EEEEEEENS4_17SM75_U32x4_LDSM_NENS4_14SM90_TMA_STOREES21_NS4_17SM90_U32x4_STSM_NENS4_39AutoVectorizingCopyWithAssumedAlignmentILi128EEEEEEvvEEEEvNT_6ParamsE)
        /*0008*/ 	.word	0x00000044


	//----- nvinfo : EIATTR_FRAME_SIZE
	.align		4
.L_19:
        /*000c*/ 	.byte	0x04, 0x11
        /*000e*/ 	.short	(.L_21 - .L_20)
	.align		4
.L_20:
        /*0010*/ 	.word	index@($__internal_2_$__cuda_sm10x_tcgen05_guardrail_trap_unallocated_columns_being_dealloced)
        /*0014*/ 	.word	0x00000000


	//----- nvinfo : EIATTR_FRAME_SIZE
	.align		4
.L_21:
        /*0018*/ 	.byte	0x04, 0x11
        /*001a*/ 	.short	(.L_23 - .L_22)
	.align		4
.L_22:
        /*001c*/ 	.word	index@($__internal_1_$__cuda_sm10x_tcgen05_guardrail_trap_phase_invalid_during_alloc)
        /*0020*/ 	.word	0x00000000


	//----- nvinfo : EIATTR_FRAME_SIZE
	.align		4
.L_23:
        /*0024*/ 	.byte	0x04, 0x11
        /*0026*/ 	.short	(.L_25 - .L_24)
	.align		4
.L_24:
        /*0028*/ 	.word	index@($__internal_0_$__cuda_sm10x_tcgen05_guardrail_trap_col_being_dealloced_not_returned_by_alloc)
        /*002c*/ 	.word	0x00000000


	//----- nvinfo : EIATTR_FRAME_SIZE
	.align		4
.L_25:
        /*0030*/ 	.byte	0x04, 0x11
        /*0032*/ 	.short	(.L_27 - .L_26)
	.align		4
.L_26:
        /*0034*/ 	.word	index@(_ZN7cutlass13device_kernelINS_4gemm6kernel13GemmUniversalIN4cute5tupleIJiiiiEEENS1_10collective13CollectiveMmaINS1_35MainloopSm100TmaUmmaWarpSpecializedILi4ELi2ELi4ENS5_IJNS4_1CILi1EEENSA_ILi2EEESB_EEEEENS5_IJNSA_ILi64EEENSA_ILi128EEESG_EEENS_6half_tENS5_IJlSB_lEEESI_SJ_NS4_8TiledMMAINS4_8MMA_AtomIJNS4_20SM100_MMA_F16BF16_SSISI_SI_fLi64ELi128ELNS4_4UMMA5MajorE0ELSO_0ELNSN_7ScaleInE0ELSP_0EEEEEENS4_6LayoutINS5_IJSB_SB_SB_EEENS5_IJNSA_ILi0EEESU_SU_EEEEENS5_IJNS4_10UnderscoreESX_SX_EEEEENS4_23SM90_TMA_LOAD_MULTICASTENS4_14ComposedLayoutINS4_7SwizzleILi3ELi4ELi3EEENS4_18smem_ptr_flag_bitsILi16EEENSS_INS5_IJNSA_ILi8EEESF_EEENS5_IJSF_SB_EEEEEEEvNS4_8identityENS4_13SM90_TMA_LOADES1A_vS1B_EENS_8epilogue10collective18CollectiveEpilogueINS1E_23Sm100TmaWarpSpecializedILi4ELi2ELi16ELb1ELb0EEEJSH_NS5_IJNSS_ISF_SB_EENSS_INSA_ILi32EEESB_EEEEESI_SJ_SI_SJ_NS1E_6fusion15FusionCallbacksIS1I_NS1N_17LinearCombinationISI_fSI_fLNS_15FloatRoundStyleE2EEESH_S1M_JEEENS4_5SM1004TMEM4LOAD26SM100_TMEM_LOAD_16dp256b4xES1C_NS11_INS12_ILi2ELi4ELi3EEES15_NSS_INS5_IJS16_S1K_EEENS5_IJS1K_SB_EEEEEEENS4_17SM75_U32x4_LDSM_NENS4_14SM90_TMA_STOREES21_NS4_17SM90_U32x4_STSM_NENS4_39AutoVectorizingCopyWithAssumedAlignmentILi128EEEEEEvvEEEEvNT_6ParamsE)
        /*0038*/ 	.word	0x00000000


	//----- nvinfo : EIATTR_MIN_STACK_SIZE
	.align		4
.L_27:
        /*003c*/ 	.byte	0x04, 0x12
        /*003e*/ 	.short	(.L_29 - .L_28)
	.align		4
.L_28:
        /*0040*/ 	.word	index@(_ZN7cutlass13device_kernelINS_4gemm6kernel13GemmUniversalIN4cute5tupleIJiiiiEEENS1_10collective13CollectiveMmaINS1_35MainloopSm100TmaUmmaWarpSpecializedILi4ELi2ELi4ENS5_IJNS4_1CILi1EEENSA_ILi2EEESB_EEEEENS5_IJNSA_ILi64EEENSA_ILi128EEESG_EEENS_6half_tENS5_IJlSB_lEEESI_SJ_NS4_8TiledMMAINS4_8MMA_AtomIJNS4_20SM100_MMA_F16BF16_SSISI_SI_fLi64ELi128ELNS4_4UMMA5MajorE0ELSO_0ELNSN_7ScaleInE0ELSP_0EEEEEENS4_6LayoutINS5_IJSB_SB_SB_EEENS5_IJNSA_ILi0EEESU_SU_EEEEENS5_IJNS4_10UnderscoreESX_SX_EEEEENS4_23SM90_TMA_LOAD_MULTICASTENS4_14ComposedLayoutINS4_7SwizzleILi3ELi4ELi3EEENS4_18smem_ptr_flag_bitsILi16EEENSS_INS5_IJNSA_ILi8EEESF_EEENS5_IJSF_SB_EEEEEEEvNS4_8identityENS4_13SM90_TMA_LOADES1A_vS1B_EENS_8epilogue10collective18CollectiveEpilogueINS1E_23Sm100TmaWarpSpecializedILi4ELi2ELi16ELb1ELb0EEEJSH_NS5_IJNSS_ISF_SB_EENSS_INSA_ILi32EEESB_EEEEESI_SJ_SI_SJ_NS1E_6fusion15FusionCallbacksIS1I_NS1N_17LinearCombinationISI_fSI_fLNS_15FloatRoundStyleE2EEESH_S1M_JEEENS4_5SM1004TMEM4LOAD26SM100_TMEM_LOAD_16dp256b4xES1C_NS11_INS12_ILi2ELi4ELi3EEES15_NSS_INS5_IJS16_S1K_EEENS5_IJS1K_SB_EEEEEEENS4_17SM75_U32x4_LDSM_NENS4_14SM90_TMA_STOREES21_NS4_17SM90_U32x4_STSM_NENS4_39AutoVectorizingCopyWithAssumedAlignmentILi128EEEEEEvvEEEEvNT_6ParamsE)
        /*0044*/ 	.word	0x00000000
.L_29:


//--------------------- .nv.compat                --------------------------
	.section	.nv.compat,"",@"SHT_CUDA_COMPAT_INFO"
	.align	4
        /*0000*/ 	.byte	0x02, 0x09, 0x01, 0x00, 0x02, 0x02, 0x02, 0x00, 0x02, 0x05, 0x05, 0x00, 0x03, 0x07, 0x01, 0x01
        /*0010*/ 	.byte	0x02, 0x03, 0x01, 0x00, 0x02, 0x06, 0x01, 0x00, 0x04, 0x0b, 0x08, 0x00, 0x09, 0x00, 0x00, 0x00
        /*0020*/ 	.byte	0x00, 0x00, 0x00, 0x00


//--------------------- .nv.info._ZN7cutlass13device_kernelINS_4gemm6kernel13GemmUniversalIN4cute5tupleIJiiiiEEENS1_10collective13CollectiveMmaINS1_35MainloopSm100TmaUmmaWarpSpecializedILi4ELi2ELi4ENS5_IJNS4_1CILi1EEENSA_ILi2EEESB_EEEEENS5_IJNSA_ILi64EEENSA_ILi128EEESG_EEENS_6half_tENS5_IJlSB_lEEESI_SJ_NS4_8TiledMMAINS4_8MMA_AtomIJNS4_20SM100_MMA_F16BF16_SSISI_SI_fLi64ELi128ELNS4_4UMMA5MajorE0ELSO_0ELNSN_7ScaleInE0ELSP_0EEEEEENS4_6LayoutINS5_IJSB_SB_SB_EEENS5_IJNSA_ILi0EEESU_SU_EEEEENS5_IJNS4_10UnderscoreESX_SX_EEEEENS4_23SM90_TMA_LOAD_MULTICASTENS4_14ComposedLayoutINS4_7SwizzleILi3ELi4ELi3EEENS4_18smem_ptr_flag_bitsILi16EEENSS_INS5_IJNSA_ILi8EEESF_EEENS5_IJSF_SB_EEEEEEEvNS4_8identityENS4_13SM90_TMA_LOADES1A_vS1B_EENS_8epilogue10collective18CollectiveEpilogueINS1E_23Sm100TmaWarpSpecializedILi4ELi2ELi16ELb1ELb0EEEJSH_NS5_IJNSS_ISF_SB_EENSS_INSA_ILi32EEESB_EEEEESI_SJ_SI_SJ_NS1E_6fusion15FusionCallbacksIS1I_NS1N_17LinearCombinationISI_fSI_fLNS_15FloatRoundStyleE2EEESH_S1M_JEEENS4_5SM1004TMEM4LOAD26SM100_TMEM_LOAD_16dp256b4xES1C_NS11_INS12_ILi2ELi4ELi3EEES15_NSS_INS5_IJS16_S1K_EEENS5_IJS1K_SB_EEEEEEENS4_17SM75_U32x4_LDSM_NENS4_14SM90_TMA_STOREES21_NS4_17SM90_U32x4_STSM_NENS4_39AutoVectorizingCopyWithAssumedAlignmentILi128EEEEEEvvEEEEvNT_6ParamsE --------------------------
	.section	.nv.info._ZN7cutlass13device_kernelINS_4gemm6kernel13GemmUniversalIN4cute5tupleIJiiiiEEENS1_10collective13CollectiveMmaINS1_35MainloopSm100TmaUmmaWarpSpecializedILi4ELi2ELi4ENS5_IJNS4_1CILi1EEENSA_ILi2EEESB_EEEEENS5_IJNSA_ILi64EEENSA_ILi128EEESG_EEENS_6half_tENS5_IJlSB_lEEESI_SJ_NS4_8TiledMMAINS4_8MMA_AtomIJNS4_20SM100_MMA_F16BF16_SSISI_SI_fLi64ELi128ELNS4_4UMMA5MajorE0ELSO_0ELNSN_7ScaleInE0ELSP_0EEEEEENS4_6LayoutINS5_IJSB_SB_SB_EEENS5_IJNSA_ILi0EEESU_SU_EEEEENS5_IJNS4_10UnderscoreESX_SX_EEEEENS4_23SM90_TMA_LOAD_MULTICASTENS4_14ComposedLayoutINS4_7SwizzleILi3ELi4ELi3EEENS4_18smem_ptr_flag_bitsILi16EEENSS_INS5_IJNSA_ILi8EEESF_EEENS5_IJSF_SB_EEEEEEEvNS4_8identityENS4_13SM90_TMA_LOADES1A_vS1B_EENS_8epilogue10collective18CollectiveEpilogueINS1E_23Sm100TmaWarpSpecializedILi4ELi2ELi16ELb1ELb0EEEJSH_NS5_IJNSS_ISF_SB_EENSS_INSA_ILi32EEESB_EEEEESI_SJ_SI_SJ_NS1E_6fusion15FusionCallbacksIS1I_NS1N_17LinearCombinationISI_fSI_fLNS_15FloatRoundStyleE2EEESH_S1M_JEEENS4_5SM1004TMEM4LOAD26SM100_TMEM_LOAD_16dp256b4xES1C_NS11_INS12_ILi2ELi4ELi3EEES15_NSS_INS5_IJS16_S1K_EEENS5_IJS1K_SB_EEEEEEENS4_17SM75_U32x4_LDSM_NENS4_14SM90_TMA_STOREES21_NS4_17SM90_U32x4_STSM_NENS4_39AutoVectorizingCopyWithAssumedAlignmentILi128EEEEEEvvEEEEvNT_6ParamsE,"",@"SHT_CUDA_INFO"
	.sectionflags	@""
	.align	4


	//----- nvinfo : EIATTR_CUDA_API_VERSION
	.align		4
        /*0000*/ 	.byte	0x04, 0x37
        /*0002*/ 	.short	(.L_31 - .L_30)
.L_30:
        /*0004*/ 	.word	0x00000082


	//----- nvinfo : EIATTR_KPARAM_INFO
	.align		4
.L_31:
        /*0008*/ 	.byte	0x04, 0x17
        /*000a*/ 	.short	(.L_33 - .L_32)
.L_32:
        /*000c*/ 	.word	0x00000000
        /*0010*/ 	.short	0x0000
        /*0012*/ 	.short	0x0000
        /*0014*/ 	.byte	0x00, 0xf0, 0x01, 0x20


	//----- nvinfo : EIATTR_AT_ENTRY_FRAGMENTS
	.align		4
.L_33:
        /*0018*/ 	.byte	0x04, 0x4f
        /*001a*/ 	.short	(.L_35 - .L_34)


	//   ....[0]....
.L_34:
        /*001c*/ 	.word	0x00000006


	//----- nvinfo : EIATTR_RESERVED_SMEM_USED
	.align		4
.L_35:
        /*0020*/ 	.byte	0x01, 0x41
	.zero		2


	//----- nvinfo : EIATTR_SPARSE_MMA_MASK
	.align		4
        /*0024*/ 	.byte	0x03, 0x50
        /*0026*/ 	.short	0x0000


	//----- nvinfo : EIATTR_TCGEN05_1CTA_USED
	.align		4
        /*0028*/ 	.byte	0x01, 0x51
	.zero		2


	//----- nvinfo : EIATTR_MAXREG_COUNT
	.align		4
        /*002c*/ 	.byte	0x03, 0x1b
        /*002e*/ 	.short	0x00ff


	//----- nvinfo : EIATTR_NUM_BARRIERS
	.align		4
        /*0030*/ 	.byte	0x02, 0x4c
        /*0032*/ 	.byte	0x07
	.zero		1


	//----- nvinfo : EIATTR_EXTERNS
	.align		4
        /*0034*/ 	.byte	0x04, 0x0f
        /*0036*/ 	.short	(.L_37 - .L_36)


	//   ....[0]....
	.align		4
.L_36:
        /*0038*/ 	.word	index@(__assertfail)


	//----- nvinfo : EIATTR_MERCURY_ISA_VERSION
	.align		4
.L_37:
        /*003c*/ 	.byte	0x03, 0x5f
        /*003e*/ 	.short	0x0101


	//----- nvinfo : EIATTR_INT_WARP_WIDE_INSTR_OFFSETS
	.align		4
        /*0040*/ 	.byte	0x04, 0x31
        /*0042*/ 	.short	(.L_39 - .L_38)


	//   ....[0]....
.L_38:
        /*0044*/ 	.word	0x00004010


	//   ....[1]....
        /*0048*/ 	.word	0x00004040


	//   ....[2]....
        /*004c*/ 	.word	0x00004060


	//   ....[3]....
        /*0050*/ 	.word	0x00004ba0


	//   ....[4]....
        /*0054*/ 	.word	0x00004c10


	//   ....[5]....
        /*0058*/ 	.word	0x00004cf0


	//   ....[6]....
        /*005c*/ 	.word	0x00004d70


	//   ....[7]....
        /*0060*/ 	.word	0x00004e70


	//   ....[8]....
        /*0064*/ 	.word	0x00004ef0


	//   ....[9]....
        /*0068*/ 	.word	0x00004fe0


	//   ....[10]....
        /*006c*/ 	.word	0x00005090


	//----- nvinfo : EIATTR_COOP_GROUP_MASK_REGIDS
	.align		4
.L_39:
        /*0070*/ 	.byte	0x04, 0x29
        /*0072*/ 	.short	(.L_41 - .L_40)


	//   ....[0]....
.L_40:
        /*0074*/ 	.word	0xffffffff


	//   ....[1]....
        /*0078*/ 	.word	0xffffffff


	//   ....[2]....
        /*007c*/ 	.word	0xffffffff


	//   ....[3]....
        /*0080*/ 	.word	0xffffffff


	//   ....[4]....
        /*0084*/ 	.word	0xffffffff


	//   ....[5]....
        /*0088*/ 	.word	0xffffffff


	//   ....[6]....
        /*008c*/ 	.word	0xffffffff


	//   ....[7]....
        /*0090*/ 	.word	0xffffffff


	//   ....[8]....
        /*0094*/ 	.word	0xffffffff


	//   ....[9]....
        /*0098*/ 	.word	0xffffffff


	//   ....[10]....
        /*009c*/ 	.word	0xffffffff


	//   ....[11]....
        /*00a0*/ 	.word	0xffffffff


	//   ....[12]....
        /*00a4*/ 	.word	0xffffffff


	//   ....[13]....
        /*00a8*/ 	.word	0xffffffff


	//----- nvinfo : EIATTR_COOP_GROUP_INSTR_OFFSETS
	.align		4
.L_41:
        /*00ac*/ 	.byte	0x04, 0x28
        /*00ae*/ 	.short	(.L_43 - .L_42)


	//   ....[0]....
.L_42:
        /*00b0*/ 	.word	0x00000080


	//   ....[1]....
        /*00b4*/ 	.word	0x000004f0


	//   ....[2]....
        /*00b8*/ 	.word	0x000006a0


	//   ....[3]....
        /*00bc*/ 	.word	0x00000840


	//   ....[4]....
        /*00c0*/ 	.word	0x00000940


	//   ....[5]....
        /*00c4*/ 	.word	0x00000ab0


	//   ....[6]....
        /*00c8*/ 	.word	0x00000c50


	//   ....[7]....
        /*00cc*/ 	.word	0x00000e00


	//   ....[8]....
        /*00d0*/ 	.word	0x00002190


	//   ....[9]....
        /*00d4*/ 	.word	0x00003040


	//   ....[10]....
        /*00d8*/ 	.word	0x00003250


	//   ....[11]....
        /*00dc*/ 	.word	0x00003280


	//   ....[12]....
        /*00e0*/ 	.word	0x00003ef0


	//   ....[13]....
        /*00e4*/ 	.word	0x00004120


	//----- nvinfo : EIATTR_VRC_CTA_INIT_COUNT
	.align		4
.L_43:
        /*00e8*/ 	.byte	0x02, 0x4a
        /*00ea*/ 	.byte	0x80
	.zero		1


	//----- nvinfo : EIATTR_SYSCALL_OFFSETS
	.align		4
        /*00ec*/ 	.byte	0x04, 0x46
        /*00ee*/ 	.short	(.L_45 - .L_44)


	//   ....[0]....
.L_44:
        /*00f0*/ 	.word	0x00005d20


	//   ....[1]....
        /*00f4*/ 	.word	0x00005e10


	//   ....[2]....
        /*00f8*/ 	.word	0x000065d0


	//   ....[3]....
        /*00fc*/ 	.word	0x00006e80


	//   ....[4]....
        /*0100*/ 	.word	0x00007710


	//   ....[5]....
        /*0104*/ 	.word	0x00007fa0


	//----- nvinfo : EIATTR_MBARRIER_INSTR_OFFSETS
	.align		4
.L_45:
        /*0108*/ 	.byte	0x04, 0x39
        /*010a*/ 	.short	(.L_47 - .L_46)


	//   ....[0]....
.L_46:
        /*010c*/ 	.word	0x00000610
        /*0110*/ 	.word	0x000000ff
        /*0114*/ 	.word	0x00000000
        /*0118*/ 	.short	0x0100
        /*011a*/ 	.byte	0x04
	.zero		1


	//   ....[1]....
        /*011c*/ 	.word	0x00000620
        /*0120*/ 	.word	0x000000ff
        /*0124*/ 	.word	0x00000020
        /*0128*/ 	.short	0x0100
        /*012a*/ 	.byte	0x04
	.zero		1


	//   ....[2]....
        /*012c*/ 	.word	0x00000630
        /*0130*/ 	.word	0x000000ff
        /*0134*/ 	.word	0x00000008
        /*0138*/ 	.short	0x0100
        /*013a*/ 	.byte	0x04
	.zero		1


	//   ....[3]....
        /*013c*/ 	.word	0x00000640
        /*0140*/ 	.word	0x000000ff
        /*0144*/ 	.word	0x00000028
        /*0148*/ 	.short	0x0100
        /*014a*/ 	.byte	0x04
	.zero		1


	//   ....[4]....
        /*014c*/ 	.word	0x00000650
        /*0150*/ 	.word	0x000000ff
        /*0154*/ 	.word	0x00000010
        /*0158*/ 	.short	0x0100
        /*015a*/ 	.byte	0x04
	.zero		1


	//   ....[5]....
        /*015c*/ 	.word	0x00000660
        /*0160*/ 	.word	0x000000ff
        /*0164*/ 	.word	0x00000030
        /*0168*/ 	.short	0x0100
        /*016a*/ 	.byte	0x04
	.zero		1


	//   ....[6]....
        /*016c*/ 	.word	0x00000670
        /*0170*/ 	.word	0x000000ff
        /*0174*/ 	.word	0x00000018
        /*0178*/ 	.short	0x0100
        /*017a*/ 	.byte	0x04
	.zero		1


	//   ....[7]....
        /*017c*/ 	.word	0x00000680
        /*0180*/ 	.word	0x000000ff
        /*0184*/ 	.word	0x00000038
        /*0188*/ 	.short	0x0100
        /*018a*/ 	.byte	0x04
	.zero		1


	//   ....[8]....
        /*018c*/ 	.word	0x000007b0
        /*0190*/ 	.word	0x000000ff
        /*0194*/ 	.word	0x00000040
        /*0198*/ 	.short	0x0100
        /*019a*/ 	.byte	0x04
	.zero		1


	//   ....[9]....
        /*019c*/ 	.word	0x000007c0
        /*01a0*/ 	.word	0x000000ff
        /*01a4*/ 	.word	0x00000060
        /*01a8*/ 	.short	0x0100
        /*01aa*/ 	.byte	0x04
	.zero		1


	//   ....[10]....
        /*01ac*/ 	.word	0x000007d0
        /*01b0*/ 	.word	0x000000ff
        /*01b4*/ 	.word	0x00000048
        /*01b8*/ 	.short	0x0100
        /*01ba*/ 	.byte	0x04
	.zero		1


	//   ....[11]....
        /*01bc*/ 	.word	0x000007e0
        /*01c0*/ 	.word	0x000000ff
        /*01c4*/ 	.word	0x00000068
        /*01c8*/ 	.short	0x0100
        /*01ca*/ 	.byte	0x04
	.zero		1


	//   ....[12]....
        /*01cc*/ 	.word	0x000007f0
        /*01d0*/ 	.word	0x000000ff
        /*01d4*/ 	.word	0x00000050
        /*01d8*/ 	.short	0x0100
        /*01da*/ 	.byte	0x04
	.zero		1


	//   ....[13]....
        /*01dc*/ 	.word	0x00000800
        /*01e0*/ 	.word	0x000000ff
        /*01e4*/ 	.word	0x00000070
        /*01e8*/ 	.short	0x0100
        /*01ea*/ 	.byte	0x04
	.zero		1


	//   ....[14]....
        /*01ec*/ 	.word	0x00000810
        /*01f0*/ 	.word	0x000000ff
        /*01f4*/ 	.word	0x00000058
        /*01f8*/ 	.short	0x0100
        /*01fa*/ 	.byte	0x04
	.zero		1


	//   ....[15]....
        /*01fc*/ 	.word	0x00000820
        /*0200*/ 	.word	0x000000ff
        /*0204*/ 	.word	0x00000078
        /*0208*/ 	.short	0x0100
        /*020a*/ 	.byte	0x04
	.zero		1


	//   ....[16]....
        /*020c*/ 	.word	0x00000910
        /*0210*/ 	.word	0x000000ff
        /*0214*/ 	.word	0x00000080
        /*0218*/ 	.short	0x0100
        /*021a*/ 	.byte	0x06
	.zero		1


	//   ....[17]....
        /*021c*/ 	.word	0x00000920
        /*0220*/ 	.word	0x000000ff
        /*0224*/ 	.word	0x00000088
        /*0228*/ 	.short	0x0100
        /*022a*/ 	.byte	0x06
	.zero		1


	//   ....[18]....
        /*022c*/ 	.word	0x00000a60
        /*0230*/ 	.word	0x000000ff
        /*0234*/ 	.word	0x00000090
        /*0238*/ 	.short	0x0100
        /*023a*/ 	.byte	0x06
	.zero		1


	//   ....[19]....
        /*023c*/ 	.word	0x00000a70
        /*0240*/ 	.word	0x000000ff
        /*0244*/ 	.word	0x000000a0
        /*0248*/ 	.short	0x0100
        /*024a*/ 	.byte	0x06
	.zero		1


	//   ....[20]....
        /*024c*/ 	.word	0x00000a80
        /*0250*/ 	.word	0x000000ff
        /*0254*/ 	.word	0x00000098
        /*0258*/ 	.short	0x0100
        /*025a*/ 	.byte	0x06
	.zero		1


	//   ....[21]....
        /*025c*/ 	.word	0x00000a90
        /*0260*/ 	.word	0x000000ff
        /*0264*/ 	.word	0x000000a8
        /*0268*/ 	.short	0x0100
        /*026a*/ 	.byte	0x06
	.zero		1


	//   ....[22]....
        /*026c*/ 	.word	0x00000bc0
        /*0270*/ 	.word	0x000000ff
        /*0274*/ 	.word	0x000000b0
        /*0278*/ 	.short	0x0100
        /*027a*/ 	.byte	0x04
	.zero		1


	//   ....[23]....
        /*027c*/ 	.word	0x00000bd0
        /*0280*/ 	.word	0x000000ff
        /*0284*/ 	.word	0x000000d0
        /*0288*/ 	.short	0x0100
        /*028a*/ 	.byte	0x04
	.zero		1


	//   ....[24]....
        /*028c*/ 	.word	0x00000be0
        /*0290*/ 	.word	0x000000ff
        /*0294*/ 	.word	0x000000b8
        /*0298*/ 	.short	0x0100
        /*029a*/ 	.byte	0x04
	.zero		1


	//   ....[25]....
        /*029c*/ 	.word	0x00000bf0
        /*02a0*/ 	.word	0x000000ff
        /*02a4*/ 	.word	0x000000d8
        /*02a8*/ 	.short	0x0100
        /*02aa*/ 	.byte	0x04
	.zero		1


	//   ....[26]....
        /*02ac*/ 	.word	0x00000c00
        /*02b0*/ 	.word	0x000000ff
        /*02b4*/ 	.word	0x000000c0
        /*02b8*/ 	.short	0x0100
        /*02ba*/ 	.byte	0x04
	.zero		1


	//   ....[27]....
        /*02bc*/ 	.word	0x00000c10
        /*02c0*/ 	.word	0x000000ff
        /*02c4*/ 	.word	0x000000e0
        /*02c8*/ 	.short	0x0100
        /*02ca*/ 	.byte	0x04
	.zero		1


	//   ....[28]....
        /*02cc*/ 	.word	0x00000c20
        /*02d0*/ 	.word	0x000000ff
        /*02d4*/ 	.word	0x000000c8
        /*02d8*/ 	.short	0x0100
        /*02da*/ 	.byte	0x04
	.zero		1


	//   ....[29]....
        /*02dc*/ 	.word	0x00000c30
        /*02e0*/ 	.word	0x000000ff
        /*02e4*/ 	.word	0x000000e8
        /*02e8*/ 	.short	0x0100
        /*02ea*/ 	.byte	0x04
	.zero		1


	//   ....[30]....
        /*02ec*/ 	.word	0x00000d20
        /*02f0*/ 	.word	0x000000ff
        /*02f4*/ 	.word	0x000000f0
        /*02f8*/ 	.short	0x0100
        /*02fa*/ 	.byte	0x04
	.zero		1


	//   ....[31]....
        /*02fc*/ 	.word	0x00000d30
        /*0300*/ 	.word	0x000000ff
        /*0304*/ 	.word	0x00000100
        /*0308*/ 	.short	0x0100
        /*030a*/ 	.byte	0x04
	.zero		1


	//   ....[32]....
        /*030c*/ 	.word	0x00000d40
        /*0310*/ 	.word	0x000000ff
        /*0314*/ 	.word	0x000000f8
        /*0318*/ 	.short	0x0100
        /*031a*/ 	.byte	0x04
	.zero		1


	//   ....[33]....
        /*031c*/ 	.word	0x00000d50
        /*0320*/ 	.word	0x000000ff
        /*0324*/ 	.word	0x00000108
        /*0328*/ 	.short	0x0100
        /*032a*/ 	.byte	0x04
	.zero		1


	//   ....[34]....
        /*032c*/ 	.word	0x00001890
        /*0330*/ 	.word	0x00000000
        /*0334*/ 	.word	0x00000100
        /*0338*/ 	.short	0x010a
        /*033a*/ 	.byte	0xff
	.zero		1


	//   ....[35]....
        /*033c*/ 	.word	0x000018c0
        /*0340*/ 	.word	0x00000000
        /*0344*/ 	.word	0x000000f0
        /*0348*/ 	.short	0x0101
        /*034a*/ 	.byte	0xff
	.zero		1


	//   ....[36]....
        /*034c*/ 	.word	0x00001990
        /*0350*/ 	.word	0x000000ff
        /*0354*/ 	.word	0x00000020
        /*0358*/ 	.short	0x010a
        /*035a*/ 	.byte	0x04
	.zero		1


	//   ....[37]....
        /*035c*/ 	.word	0x00001a10
        /*0360*/ 	.word	0x000000ff
        /*0364*/ 	.word	0x00000020
        /*0368*/ 	.short	0x010a
        /*036a*/ 	.byte	0x21
	.zero		1


	//   ....[38]....
        /*036c*/ 	.word	0x00001ba0
        /*0370*/ 	.word	0x000000ff
        /*0374*/ 	.word	0x00000020
        /*0378*/ 	.short	0x010a
        /*037a*/ 	.byte	0x05
	.zero		1


	//   ....[39]....
        /*037c*/ 	.word	0x00001d90
        /*0380*/ 	.word	0x000000ff
        /*0384*/ 	.word	0x00000088
        /*0388*/ 	.short	0x0101
        /*038a*/ 	.byte	0x0d
	.zero		1


	//   ....[40]....
        /*038c*/ 	.word	0x00001db0
        /*0390*/ 	.word	0x000000ff
        /*0394*/ 	.word	0x00000020
        /*0398*/ 	.short	0x010a
        /*039a*/ 	.byte	0x04
	.zero		1


	//   ....[41]....
        /*039c*/ 	.word	0x00001e30
        /*03a0*/ 	.word	0x000000ff
        /*03a4*/ 	.word	0x00000020
        /*03a8*/ 	.short	0x010a
        /*03aa*/ 	.byte	0x21
	.zero		1


	//   ....[42]....
        /*03ac*/ 	.word	0x00001fc0
        /*03b0*/ 	.word	0x000000ff
        /*03b4*/ 	.word	0x00000020
        /*03b8*/ 	.short	0x010a
        /*03ba*/ 	.byte	0x05
	.zero		1


	//   ....[43]....
        /*03bc*/ 	.word	0x000021c0
        /*03c0*/ 	.word	0x00000003
        /*03c4*/ 	.word	0x00000090
        /*03c8*/ 	.short	0x010a
        /*03ca*/ 	.byte	0xff
	.zero		1


	//   ....[44]....
        /*03cc*/ 	.word	0x00002310
        /*03d0*/ 	.word	0x00000000
        /*03d4*/ 	.word	0x00000000
        /*03d8*/ 	.short	0x0101
        /*03da*/ 	.byte	0xff
	.zero		1


	//   ....[45]....
        /*03dc*/ 	.word	0x000028c0
        /*03e0*/ 	.word	0x000000ff
        /*03e4*/ 	.word	0x00000000
        /*03e8*/ 	.short	0x010a
        /*03ea*/ 	.byte	0x04
	.zero		1


	//   ....[46]....
        /*03ec*/ 	.word	0x00002950
        /*03f0*/ 	.word	0x000000ff
        /*03f4*/ 	.word	0x00000000
        /*03f8*/ 	.short	0x010a
        /*03fa*/ 	.byte	0x05
	.zero		1


	//   ....[47]....
        /*03fc*/ 	.word	0x000029e0
        /*0400*/ 	.word	0x000000ff
        /*0404*/ 	.word	0x00000000
        /*0408*/ 	.short	0x010a
        /*040a*/ 	.byte	0x05
	.zero		1


	//   ....[48]....
        /*040c*/ 	.word	0x00002a80
        /*0410*/ 	.word	0x00000000
        /*0414*/ 	.word	0x00000000
        /*0418*/ 	.short	0x010a
        /*041a*/ 	.byte	0xff
	.zero		1


	//   ....[49]....
        /*041c*/ 	.word	0x00002ba0
        /*0420*/ 	.word	0x00000002
        /*0424*/ 	.word	0x000000f0
        /*0428*/ 	.short	0x010a
        /*042a*/ 	.byte	0xff
	.zero		1


	//   ....[50]....
        /*042c*/ 	.word	0x00002c10
        /*0430*/ 	.word	0x00000002
        /*0434*/ 	.word	0x00000000
        /*0438*/ 	.short	0x0101
        /*043a*/ 	.byte	0xff
	.zero		1


	//   ....[51]....
        /*043c*/ 	.word	0x00002c30
        /*0440*/ 	.word	0x000000ff
        /*0444*/ 	.word	0x000000a0
        /*0448*/ 	.short	0x010a
        /*044a*/ 	.byte	0x04
	.zero		1


	//   ....[52]....
        /*044c*/ 	.word	0x00002d50
        /*0450*/ 	.word	0x00000002
        /*0454*/ 	.word	0x00000090
        /*0458*/ 	.short	0x010a
        /*045a*/ 	.byte	0xff
	.zero		1


	//   ....[53]....
        /*045c*/ 	.word	0x00002e50
        /*0460*/ 	.word	0x00000002
        /*0464*/ 	.word	0x00000000
        /*0468*/ 	.short	0x0101
        /*046a*/ 	.byte	0xff
	.zero		1


	//   ....[54]....
        /*046c*/ 	.word	0x00002ee0
        /*0470*/ 	.word	0x000000ff
        /*0474*/ 	.word	0x000000a0
        /*0478*/ 	.short	0x0106
        /*047a*/ 	.byte	0x04
	.zero		1


	//   ....[55]....
        /*047c*/ 	.word	0x00002f00
        /*0480*/ 	.word	0x000000ff
        /*0484*/ 	.word	0x000000a0
        /*0488*/ 	.short	0x010a
        /*048a*/ 	.byte	0x04
	.zero		1


	//   ....[56]....
        /*048c*/ 	.word	0x00002f90
        /*0490*/ 	.word	0x000000ff
        /*0494*/ 	.word	0x000000a0
        /*0498*/ 	.short	0x0106
        /*049a*/ 	.byte	0x07
	.zero		1


	//   ....[57]....
        /*049c*/ 	.word	0x00002fd0
        /*04a0*/ 	.word	0x00000000
        /*04a4*/ 	.word	0x000000a0
        /*04a8*/ 	.short	0x010a
        /*04aa*/ 	.byte	0xff
	.zero		1


	//   ....[58]....
        /*04ac*/ 	.word	0x000035a0
        /*04b0*/ 	.word	0x00000000
        /*04b4*/ 	.word	0x00000090
        /*04b8*/ 	.short	0x010a
        /*04ba*/ 	.byte	0xff
	.zero		1


	//   ....[59]....
        /*04bc*/ 	.word	0x000036a0
        /*04c0*/ 	.word	0x00000003
        /*04c4*/ 	.word	0x00000000
        /*04c8*/ 	.short	0x0101
        /*04ca*/ 	.byte	0xff
	.zero		1


	//   ....[60]....
        /*04cc*/ 	.word	0x000036b0
        /*04d0*/ 	.word	0x000000ff
        /*04d4*/ 	.word	0x00000000
        /*04d8*/ 	.short	0x010a
        /*04da*/ 	.byte	0x04
	.zero		1


	//   ....[61]....
        /*04dc*/ 	.word	0x00003730
        /*04e0*/ 	.word	0x000000ff
        /*04e4*/ 	.word	0x000000d0
        /*04e8*/ 	.short	0x010a
        /*04ea*/ 	.byte	0x2e
	.zero		1


	//   ....[62]....
        /*04ec*/ 	.word	0x00003810
        /*04f0*/ 	.word	0x000000ff
        /*04f4*/ 	.word	0x00000000
        /*04f8*/ 	.short	0x010a
        /*04fa*/ 	.byte	0x07
	.zero		1


	//   ....[63]....
        /*04fc*/ 	.word	0x00003950
        /*0500*/ 	.word	0x000000ff
        /*0504*/ 	.word	0x00000000
        /*0508*/ 	.short	0x010a
        /*050a*/ 	.byte	0x04
	.zero		1


	//   ....[64]....
        /*050c*/ 	.word	0x00003d20
        /*0510*/ 	.word	0x000000ff
        /*0514*/ 	.word	0x00000000
        /*0518*/ 	.short	0x010a
        /*051a*/ 	.byte	0x04
	.zero		1


	//   ....[65]....
        /*051c*/ 	.word	0x00003db0
        /*0520*/ 	.word	0x000000ff
        /*0524*/ 	.word	0x00000000
        /*0528*/ 	.short	0x010a
        /*052a*/ 	.byte	0x05
	.zero		1


	//   ....[66]....
        /*052c*/ 	.word	0x00003e40
        /*0530*/ 	.word	0x000000ff
        /*0534*/ 	.word	0x00000000
        /*0538*/ 	.short	0x010a
        /*053a*/ 	.byte	0x05
	.zero		1


	//   ....[67]....
        /*053c*/ 	.word	0x00003ed0
        /*0540*/ 	.word	0x000000ff
        /*0544*/ 	.word	0x00000000
        /*0548*/ 	.short	0x010a
        /*054a*/ 	.byte	0x04
	.zero		1


	//   ....[68]....
        /*054c*/ 	.word	0x000043a0
        /*0550*/ 	.word	0x0000000c
        /*0554*/ 	.word	0x00000090
        /*0558*/ 	.short	0x010a
        /*055a*/ 	.byte	0xff
	.zero		1


	//   ....[69]....
        /*055c*/ 	.word	0x00004510
        /*0560*/ 	.word	0x00000000
        /*0564*/ 	.word	0x00000000
        /*0568*/ 	.short	0x0101
        /*056a*/ 	.byte	0xff
	.zero		1


	//   ....[70]....
        /*056c*/ 	.word	0x000049a0
        /*0570*/ 	.word	0x000000ff
        /*0574*/ 	.word	0x00000088
        /*0578*/ 	.short	0x010a
        /*057a*/ 	.byte	0x15
	.zero		1


	//   ....[71]....
        /*057c*/ 	.word	0x00004b20
        /*0580*/ 	.word	0x000000ff
        /*0584*/ 	.word	0x00000060
        /*0588*/ 	.short	0x010a
        /*058a*/ 	.byte	0x15
	.zero		1


	//   ....[72]....
        /*058c*/ 	.word	0x00004ca0
        /*0590*/ 	.word	0x000000ff
        /*0594*/ 	.word	0x00000040
        /*0598*/ 	.short	0x010b
        /*059a*/ 	.byte	0x15
	.zero		1


	//   ....[73]....
        /*059c*/ 	.word	0x00004cb0
        /*05a0*/ 	.word	0x000000ff
        /*05a4*/ 	.word	0x00000000
        /*05a8*/ 	.short	0x0101
        /*05aa*/ 	.byte	0x06
	.zero		1


	//   ....[74]....
        /*05ac*/ 	.word	0x00004cc0
        /*05b0*/ 	.word	0x000000ff
        /*05b4*/ 	.word	0x00000068
        /*05b8*/ 	.short	0x010a
        /*05ba*/ 	.byte	0x15
	.zero		1


	//   ....[75]....
        /*05bc*/ 	.word	0x00004e20
        /*05c0*/ 	.word	0x000000ff
        /*05c4*/ 	.word	0x00000048
        /*05c8*/ 	.short	0x010b
        /*05ca*/ 	.byte	0x15
	.zero		1


	//   ....[76]....
        /*05cc*/ 	.word	0x00004e30
        /*05d0*/ 	.word	0x000000ff
        /*05d4*/ 	.word	0x00000000
        /*05d8*/ 	.short	0x0101
        /*05da*/ 	.byte	0x06
	.zero		1


	//   ....[77]....
        /*05dc*/ 	.word	0x00004e40
        /*05e0*/ 	.word	0x000000ff
        /*05e4*/ 	.word	0x00000070
        /*05e8*/ 	.short	0x010a
        /*05ea*/ 	.byte	0x15
	.zero		1


	//   ....[78]....
        /*05ec*/ 	.word	0x00004f90
        /*05f0*/ 	.word	0x000000ff
        /*05f4*/ 	.word	0x00000050
        /*05f8*/ 	.short	0x010b
        /*05fa*/ 	.byte	0x15
	.zero		1


	//   ....[79]....
        /*05fc*/ 	.word	0x00004fa0
        /*0600*/ 	.word	0x000000ff
        /*0604*/ 	.word	0x00000000
        /*0608*/ 	.short	0x0101
        /*060a*/ 	.byte	0x06
	.zero		1


	//   ....[80]....
        /*060c*/ 	.word	0x00004fb0
        /*0610*/ 	.word	0x000000ff
        /*0614*/ 	.word	0x00000078
        /*0618*/ 	.short	0x010a
        /*061a*/ 	.byte	0x15
	.zero		1


	//   ....[81]....
        /*061c*/ 	.word	0x000051a0
        /*0620*/ 	.word	0x000000ff
        /*0624*/ 	.word	0x00000058
        /*0628*/ 	.short	0x010b
        /*062a*/ 	.byte	0x15
	.zero		1


	//   ....[82]....
        /*062c*/ 	.word	0x000051b0
        /*0630*/ 	.word	0x000000ff
        /*0634*/ 	.word	0x00000000
        /*0638*/ 	.short	0x0101
        /*063a*/ 	.byte	0x25
	.zero		1


	//   ....[83]....
        /*063c*/ 	.word	0x000051e0
        /*0640*/ 	.word	0x000000ff
        /*0644*/ 	.word	0x00000060
        /*0648*/ 	.short	0x010a
        /*064a*/ 	.byte	0x15
	.zero		1


	//   ....[84]....
        /*064c*/ 	.word	0x00005200
        /*0650*/ 	.word	0x000000ff
        /*0654*/ 	.word	0x00000068
        /*0658*/ 	.short	0x010a
        /*065a*/ 	.byte	0x15
	.zero		1


	//   ....[85]....
        /*065c*/ 	.word	0x00005220
        /*0660*/ 	.word	0x000000ff
        /*0664*/ 	.word	0x00000070
        /*0668*/ 	.short	0x010a
        /*066a*/ 	.byte	0x15
	.zero		1


	//   ....[86]....
        /*066c*/ 	.word	0x00005260
        /*0670*/ 	.word	0x00000000
        /*0674*/ 	.word	0x00000078
        /*0678*/ 	.short	0x010a
        /*067a*/ 	.byte	0xff
	.zero		1


	//   ....[87]....
        /*067c*/ 	.word	0x000055b0
        /*0680*/ 	.word	0x00000003
        /*0684*/ 	.word	0x00000090
        /*0688*/ 	.short	0x010a
        /*068a*/ 	.byte	0xff
	.zero		1


	//   ....[88]....
        /*068c*/ 	.word	0x00005730
        /*0690*/ 	.word	0x00000000
        /*0694*/ 	.word	0x00000000
        /*0698*/ 	.short	0x0101
        /*069a*/ 	.byte	0xff
	.zero		1


	//   ....[89]....
        /*069c*/ 	.word	0x00006280
        /*06a0*/ 	.word	0x000000ff
        /*06a4*/ 	.word	0x00000040
        /*06a8*/ 	.short	0x010a
        /*06aa*/ 	.byte	0x2c
	.zero		1


	//   ....[90]....
        /*06ac*/ 	.word	0x000062c0
        /*06b0*/ 	.word	0x0000001a
        /*06b4*/ 	.word	0x000000b0
        /*06b8*/ 	.short	0x010a
        /*06ba*/ 	.byte	0xff
	.zero		1


	//   ....[91]....
        /*06bc*/ 	.word	0x000063d0
        /*06c0*/ 	.word	0x000000ff
        /*06c4*/ 	.word	0x00000040
        /*06c8*/ 	.short	0x010a
        /*06ca*/ 	.byte	0x2c
	.zero		1


	//   ....[92]....
        /*06cc*/ 	.word	0x000064b0
        /*06d0*/ 	.word	0x0000001a
        /*06d4*/ 	.word	0x000000b0
        /*06d8*/ 	.short	0x010a
        /*06da*/ 	.byte	0xff
	.zero		1


	//   ....[93]....
        /*06dc*/ 	.word	0x00006be0
        /*06e0*/ 	.word	0x00000000
        /*06e4*/ 	.word	0x00000000
        /*06e8*/ 	.short	0x0101
        /*06ea*/ 	.byte	0xff
	.zero		1


	//   ....[94]....
        /*06ec*/ 	.word	0x00006bf0
        /*06f0*/ 	.word	0x00000002
        /*06f4*/ 	.word	0x00000040
        /*06f8*/ 	.short	0x010a
        /*06fa*/ 	.byte	0xff
	.zero		1


	//   ....[95]....
        /*06fc*/ 	.word	0x00006cb0
        /*0700*/ 	.word	0x00000002
        /*0704*/ 	.word	0x00000040
        /*0708*/ 	.short	0x010a
        /*070a*/ 	.byte	0xff
	.zero		1


	//   ....[96]....
        /*070c*/ 	.word	0x00007470
        /*0710*/ 	.word	0x00000000
        /*0714*/ 	.word	0x00000000
        /*0718*/ 	.short	0x0101
        /*071a*/ 	.byte	0xff
	.zero		1


	//   ....[97]....
        /*071c*/ 	.word	0x00007490
        /*0720*/ 	.word	0x00000002
        /*0724*/ 	.word	0x00000040
        /*0728*/ 	.short	0x010a
        /*072a*/ 	.byte	0xff
	.zero		1


	//   ....[98]....
        /*072c*/ 	.word	0x00007540
        /*0730*/ 	.word	0x00000002
        /*0734*/ 	.word	0x00000040
        /*0738*/ 	.short	0x010a
        /*073a*/ 	.byte	0xff
	.zero		1


	//   ....[99]....
        /*073c*/ 	.word	0x00007d00
        /*0740*/ 	.word	0x00000000
        /*0744*/ 	.word	0x00000000
        /*0748*/ 	.short	0x0101
        /*074a*/ 	.byte	0xff
	.zero		1


	//   ....[100]....
        /*074c*/ 	.word	0x00007d20
        /*0750*/ 	.word	0x00000003
        /*0754*/ 	.word	0x00000040
        /*0758*/ 	.short	0x010a
        /*075a*/ 	.byte	0xff
	.zero		1


	//   ....[101]....
        /*075c*/ 	.word	0x00007dd0
        /*0760*/ 	.word	0x00000003
        /*0764*/ 	.word	0x00000040
        /*0768*/ 	.short	0x010a
        /*076a*/ 	.byte	0xff
	.zero		1


	//   ....[102]....
        /*076c*/ 	.word	0x00008170
        /*0770*/ 	.word	0x000000ff
        /*0774*/ 	.word	0x00000000
        /*0778*/ 	.short	0x0101
        /*077a*/ 	.byte	0x04
	.zero		1


	//   ....[103]....
        /*077c*/ 	.word	0x000085f0
        /*0780*/ 	.word	0x00000000
        /*0784*/ 	.word	0x00000000
        /*0788*/ 	.short	0x0101
        /*078a*/ 	.byte	0xff
	.zero		1


	//   ....[104]....
        /*078c*/ 	.word	0x00008880
        /*0790*/ 	.word	0x000000ff
        /*0794*/ 	.word	0x00000000
        /*0798*/ 	.short	0x0101
        /*079a*/ 	.byte	0x04
	.zero		1


	//   ....[105]....
        /*079c*/ 	.word	0x000088a0
        /*07a0*/ 	.word	0x00000000
        /*07a4*/ 	.word	0x00000100
        /*07a8*/ 	.short	0x010a
        /*07aa*/ 	.byte	0xff
	.zero		1


	//   ....[106]....
        /*07ac*/ 	.word	0x00008900
        /*07b0*/ 	.word	0x00000000
        /*07b4*/ 	.word	0x00000020
        /*07b8*/ 	.short	0x010a
        /*07ba*/ 	.byte	0xff
	.zero		1


	//   ....[107]....
        /*07bc*/ 	.word	0x00008960
        /*07c0*/ 	.word	0x00000000
        /*07c4*/ 	.word	0x00000020
        /*07c8*/ 	.short	0x010a
        /*07ca*/ 	.byte	0xff
	.zero		1


	//   ....[108]....
        /*07cc*/ 	.word	0x000089b0
        /*07d0*/ 	.word	0x00000003
        /*07d4*/ 	.word	0x00000090
        /*07d8*/ 	.short	0x010a
        /*07da*/ 	.byte	0xff
	.zero		1


	//   ....[109]....
        /*07dc*/ 	.word	0x00008a10
        /*07e0*/ 	.word	0x00000000
        /*07e4*/ 	.word	0x00000000
        /*07e8*/ 	.short	0x010a
        /*07ea*/ 	.byte	0xff
	.zero		1


	//   ....[110]....
        /*07ec*/ 	.word	0x00008a70
        /*07f0*/ 	.word	0x00000000
        /*07f4*/ 	.word	0x00000000
        /*07f8*/ 	.short	0x010a
        /*07fa*/ 	.byte	0xff
	.zero		1


	//   ....[111]....
        /*07fc*/ 	.word	0x00008ad0
        /*0800*/ 	.word	0x00000000
        /*0804*/ 	.word	0x00000000
        /*0808*/ 	.short	0x010a
        /*080a*/ 	.byte	0xff
	.zero		1


	//   ....[112]....
        /*080c*/ 	.word	0x00008b20
        /*0810*/ 	.word	0x00000002
        /*0814*/ 	.word	0x000000f0
        /*0818*/ 	.short	0x010a
        /*081a*/ 	.byte	0xff
	.zero		1


	//   ....[113]....
        /*081c*/ 	.word	0x00008b80
        /*0820*/ 	.word	0x00000002
        /*0824*/ 	.word	0x000000a0
        /*0828*/ 	.short	0x010a
        /*082a*/ 	.byte	0xff
	.zero		1


	//   ....[114]....
        /*082c*/ 	.word	0x00008bd0
        /*0830*/ 	.word	0x00000002
        /*0834*/ 	.word	0x00000090
        /*0838*/ 	.short	0x010a
        /*083a*/ 	.byte	0xff
	.zero		1


	//   ....[115]....
        /*083c*/ 	.word	0x00008c30
        /*0840*/ 	.word	0x00000000
        /*0844*/ 	.word	0x000000a0
        /*0848*/ 	.short	0x010a
        /*084a*/ 	.byte	0xff
	.zero		1


	//   ....[116]....
        /*084c*/ 	.word	0x00008c80
        /*0850*/ 	.word	0x00000000
        /*0854*/ 	.word	0x00000090
        /*0858*/ 	.short	0x010a
        /*085a*/ 	.byte	0xff
	.zero		1


	//   ....[117]....
        /*085c*/ 	.word	0x00008ce0
        /*0860*/ 	.word	0x00000002
        /*0864*/ 	.word	0x000000d0
        /*0868*/ 	.short	0x010a
        /*086a*/ 	.byte	0xff
	.zero		1


	//   ....[118]....
        /*086c*/ 	.word	0x00008d40
        /*0870*/ 	.word	0x00000000
        /*0874*/ 	.word	0x00000000
        /*0878*/ 	.short	0x010a
        /*087a*/ 	.byte	0xff
	.zero		1


	//   ....[119]....
        /*087c*/ 	.word	0x00008da0
        /*0880*/ 	.word	0x00000000
        /*0884*/ 	.word	0x00000000
        /*0888*/ 	.short	0x010a
        /*088a*/ 	.byte	0xff
	.zero		1


	//   ....[120]....
        /*088c*/ 	.word	0x00008e00
        /*0890*/ 	.word	0x00000000
        /*0894*/ 	.word	0x00000000
        /*0898*/ 	.short	0x010a
        /*089a*/ 	.byte	0xff
	.zero		1


	//   ....[121]....
        /*089c*/ 	.word	0x00008e60
        /*08a0*/ 	.word	0x00000000
        /*08a4*/ 	.word	0x00000000
        /*08a8*/ 	.short	0x010a
        /*08aa*/ 	.byte	0xff
	.zero		1


	//   ....[122]....
        /*08ac*/ 	.word	0x00008ec0
        /*08b0*/ 	.word	0x00000000
        /*08b4*/ 	.word	0x00000000
        /*08b8*/ 	.short	0x010a
        /*08ba*/ 	.byte	0xff
	.zero		1


	//   ....[123]....
        /*08bc*/ 	.word	0x00008f10
        /*08c0*/ 	.word	0x0000000c
        /*08c4*/ 	.word	0x00000090
        /*08c8*/ 	.short	0x010a
        /*08ca*/ 	.byte	0xff
	.zero		1


	//   ....[124]....
        /*08cc*/ 	.word	0x00008f70
        /*08d0*/ 	.word	0x00000000
        /*08d4*/ 	.word	0x00000088
        /*08d8*/ 	.short	0x010a
        /*08da*/ 	.byte	0xff
	.zero		1


	//   ....[125]....
        /*08dc*/ 	.word	0x00008fd0
        /*08e0*/ 	.word	0x00000000
        /*08e4*/ 	.word	0x00000060
        /*08e8*/ 	.short	0x010a
        /*08ea*/ 	.byte	0xff
	.zero		1


	//   ....[126]....
        /*08ec*/ 	.word	0x00009030
        /*08f0*/ 	.word	0x00000000
        /*08f4*/ 	.word	0x00000068
        /*08f8*/ 	.short	0x010a
        /*08fa*/ 	.byte	0xff
	.zero		1


	//   ....[127]....
        /*08fc*/ 	.word	0x00009090
        /*0900*/ 	.word	0x00000000
        /*0904*/ 	.word	0x00000070
        /*0908*/ 	.short	0x010a
        /*090a*/ 	.byte	0xff
	.zero		1


	//   ....[128]....
        /*090c*/ 	.word	0x000090f0
        /*0910*/ 	.word	0x00000000
        /*0914*/ 	.word	0x00000078
        /*0918*/ 	.short	0x010a
        /*091a*/ 	.byte	0xff
	.zero		1


	//   ....[129]....
        /*091c*/ 	.word	0x00009150
        /*0920*/ 	.word	0x00000000
        /*0924*/ 	.word	0x00000060
        /*0928*/ 	.short	0x010a
        /*092a*/ 	.byte	0xff
	.zero		1


	//   ....[130]....
        /*092c*/ 	.word	0x000091b0
        /*0930*/ 	.word	0x00000000
        /*0934*/ 	.word	0x00000068
        /*0938*/ 	.short	0x010a
        /*093a*/ 	.byte	0xff
	.zero		1


	//   ....[131]....
        /*093c*/ 	.word	0x00009210
        /*0940*/ 	.word	0x00000000
        /*0944*/ 	.word	0x00000070
        /*0948*/ 	.short	0x010a
        /*094a*/ 	.byte	0xff
	.zero		1


	//   ....[132]....
        /*094c*/ 	.word	0x00009260
        /*0950*/ 	.word	0x00000003
        /*0954*/ 	.word	0x00000090
        /*0958*/ 	.short	0x010a
        /*095a*/ 	.byte	0xff
	.zero		1


	//   ....[133]....
        /*095c*/ 	.word	0x000092c0
        /*0960*/ 	.word	0x00000000
        /*0964*/ 	.word	0x00000040
        /*0968*/ 	.short	0x010a
        /*096a*/ 	.byte	0xff
	.zero		1


	//   ....[134]....
        /*096c*/ 	.word	0x00009310
        /*0970*/ 	.word	0x0000001a
        /*0974*/ 	.word	0x000000b0
        /*0978*/ 	.short	0x010a
        /*097a*/ 	.byte	0xff
	.zero		1


	//   ....[135]....
        /*097c*/ 	.word	0x00009360
        /*0980*/ 	.word	0x00000002
        /*0984*/ 	.word	0x00000040
        /*0988*/ 	.short	0x010a
        /*098a*/ 	.byte	0xff
	.zero		1


	//   ....[136]....
        /*098c*/ 	.word	0x000093b0
        /*0990*/ 	.word	0x00000002
        /*0994*/ 	.word	0x00000040
        /*0998*/ 	.short	0x010a
        /*099a*/ 	.byte	0xff
	.zero		1


	//   ....[137]....
        /*099c*/ 	.word	0x00009400
        /*09a0*/ 	.word	0x00000003
        /*09a4*/ 	.word	0x00000040
        /*09a8*/ 	.short	0x010a
        /*09aa*/ 	.byte	0xff
	.zero		1


	//----- nvinfo : EIATTR_NUM_MBARRIERS
	.align		4
.L_47:
        /*09ac*/ 	.byte	0x03, 0x38
        /*09ae*/ 	.short	0x0022


	//----- nvinfo : EIATTR_EXIT_INSTR_OFFSETS
	.align		4
        /*09b0*/ 	.byte	0x04, 0x1c
        /*09b2*/ 	.short	(.L_49 - .L_48)


	//   ....[0]....
.L_48:
        /*09b4*/ 	.word	0x00002ab0


	//   ....[1]....
        /*09b8*/ 	.word	0x00002fa0


	//   ....[2]....
        /*09bc*/ 	.word	0x00003000


	//   ....[3]....
        /*09c0*/ 	.word	0x00004130


	//   ....[4]....
        /*09c4*/ 	.word	0x00005290


	//   ....[5]....
        /*09c8*/ 	.word	0x000052d0


	//   ....[6]....
        /*09cc*/ 	.word	0x00008770


	//   ....[7]....
        /*09d0*/ 	.word	0x000087f0


	//   ....[8]....
        /*09d4*/ 	.word	0x00008820


	//   ....[9]....
        /*09d8*/ 	.word	0x00008890


	//----- nvinfo : EIATTR_MAX_THREADS
	.align		4
.L_49:
        /*09dc*/ 	.byte	0x04, 0x05
        /*09de*/ 	.short	(.L_51 - .L_50)
.L_50:
        /*09e0*/ 	.word	0x00000100
        /*09e4*/ 	.word	0x00000001
        /*09e8*/ 	.word	0x00000001


	//----- nvinfo : EIATTR_CRS_STACK_SIZE
	.align		4
.L_51:
        /*09ec*/ 	.byte	0x04, 0x1e
        /*09ee*/ 	.short	(.L_53 - .L_52)
.L_52:
        /*09f0*/ 	.word	0x00000000


	//----- nvinfo : EIATTR_CBANK_PARAM_SIZE
	.align		4
.L_53:
        /*09f4*/ 	.byte	0x03, 0x19
        /*09f6*/ 	.short	0x0800


	//----- nvinfo : EIATTR_PARAM_CBANK
	.align		4
        /*09f8*/ 	.byte	0x04, 0x0a
        /*09fa*/ 	.short	(.L_55 - .L_54)
	.align		4
.L_54:
        /*09fc*/ 	.word	index@(.nv.constant0._ZN7cutlass13device_kernelINS_4gemm6kernel13GemmUniversalIN4cute5tupleIJiiiiEEENS1_10collective13CollectiveMmaINS1_35MainloopSm100TmaUmmaWarpSpecializedILi4ELi2ELi4ENS5_IJNS4_1CILi1EEENSA_ILi2EEESB_EEEEENS5_IJNSA_ILi64EEENSA_ILi128EEESG_EEENS_6half_tENS5_IJlSB_lEEESI_SJ_NS4_8TiledMMAINS4_8MMA_AtomIJNS4_20SM100_MMA_F16BF16_SSISI_SI_fLi64ELi128ELNS4_4UMMA5MajorE0ELSO_0ELNSN_7ScaleInE0ELSP_0EEEEEENS4_6LayoutINS5_IJSB_SB_SB_EEENS5_IJNSA_ILi0EEESU_SU_EEEEENS5_IJNS4_10UnderscoreESX_SX_EEEEENS4_23SM90_TMA_LOAD_MULTICASTENS4_14ComposedLayoutINS4_7SwizzleILi3ELi4ELi3EEENS4_18smem_ptr_flag_bitsILi16EEENSS_INS5_IJNSA_ILi8EEESF_EEENS5_IJSF_SB_EEEEEEEvNS4_8identityENS4_13SM90_TMA_LOADES1A_vS1B_EENS_8epilogue10collective18CollectiveEpilogueINS1E_23Sm100TmaWarpSpecializedILi4ELi2ELi16ELb1ELb0EEEJSH_NS5_IJNSS_ISF_SB_EENSS_INSA_ILi32EEESB_EEEEESI_SJ_SI_SJ_NS1E_6fusion15FusionCallbacksIS1I_NS1N_17LinearCombinationISI_fSI_fLNS_15FloatRoundStyleE2EEESH_S1M_JEEENS4_5SM1004TMEM4LOAD26SM100_TMEM_LOAD_16dp256b4xES1C_NS11_INS12_ILi2ELi4ELi3EEES15_NSS_INS5_IJS16_S1K_EEENS5_IJS1K_SB_EEEEEEENS4_17SM75_U32x4_LDSM_NENS4_14SM90_TMA_STOREES21_NS4_17SM90_U32x4_STSM_NENS4_39AutoVectorizingCopyWithAssumedAlignmentILi128EEEEEEvvEEEEvNT_6ParamsE)
        /*0a00*/ 	.short	0x0380
        /*0a02*/ 	.short	0x0800


	//----- nvinfo : EIATTR_SW_WAR
	.align		4
.L_55:
        /*0a04*/ 	.byte	0x04, 0x36
        /*0a06*/ 	.short	(.L_57 - .L_56)
.L_56:
        /*0a08*/ 	.word	0x00000008
.L_57:


//--------------------- .nv.callgraph             --------------------------
	.section	.nv.callgraph,"",@"SHT_CUDA_CALLGRAPH"
	.align	4
	.sectionentsize	8
	.align		4
        /*0000*/ 	.word	0x00000000
	.align		4
        /*0004*/ 	.word	0xffffffff
	.align		4
        /*0008*/ 	.word	index@(_ZN7cutlass13device_kernelINS_4gemm6kernel13GemmUniversalIN4cute5tupleIJiiiiEEENS1_10collective13CollectiveMmaINS1_35MainloopSm100TmaUmmaWarpSpecializedILi4ELi2ELi4ENS5_IJNS4_1CILi1EEENSA_ILi2EEESB_EEEEENS5_IJNSA_ILi64EEENSA_ILi128EEESG_EEENS_6half_tENS5_IJlSB_lEEESI_SJ_NS4_8TiledMMAINS4_8MMA_AtomIJNS4_20SM100_MMA_F16BF16_SSISI_SI_fLi64ELi128ELNS4_4UMMA5MajorE0ELSO_0ELNSN_7ScaleInE0ELSP_0EEEEEENS4_6LayoutINS5_IJSB_SB_SB_EEENS5_IJNSA_ILi0EEESU_SU_EEEEENS5_IJNS4_10UnderscoreESX_SX_EEEEENS4_23SM90_TMA_LOAD_MULTICASTENS4_14ComposedLayoutINS4_7SwizzleILi3ELi4ELi3EEENS4_18smem_ptr_flag_bitsILi16EEENSS_INS5_IJNSA_ILi8EEESF_EEENS5_IJSF_SB_EEEEEEEvNS4_8identityENS4_13SM90_TMA_LOADES1A_vS1B_EENS_8epilogue10collective18CollectiveEpilogueINS1E_23Sm100TmaWarpSpecializedILi4ELi2ELi16ELb1ELb0EEEJSH_NS5_IJNSS_ISF_SB_EENSS_INSA_ILi32EEESB_EEEEESI_SJ_SI_SJ_NS1E_6fusion15FusionCallbacksIS1I_NS1N_17LinearCombinationISI_fSI_fLNS_15FloatRoundStyleE2EEESH_S1M_JEEENS4_5SM1004TMEM4LOAD26SM100_TMEM_LOAD_16dp256b4xES1C_NS11_INS12_ILi2ELi4ELi3EEES15_NSS_INS5_IJS16_S1K_EEENS5_IJS1K_SB_EEEEEEENS4_17SM75_U32x4_LDSM_NENS4_14SM90_TMA_STOREES21_NS4_17SM90_U32x4_STSM_NENS4_39AutoVectorizingCopyWithAssumedAlignmentILi128EEEEEEvvEEEEvNT_6ParamsE)
	.align		4
        /*000c*/ 	.word	index@(__assertfail)
	.align		4
        /*0010*/ 	.word	0x00000000
	.align		4
        /*0014*/ 	.word	0xfffffffe
	.align		4
        /*0018*/ 	.word	0x00000000
	.align		4
        /*001c*/ 	.word	0xfffffffd
	.align		4
        /*0020*/ 	.word	0x00000000
	.align		4
        /*0024*/ 	.word	0xfffffffc


//--------------------- .nv.constant4             --------------------------
	.section	.nv.constant4,"a",@progbits
	.align	8
	.align		8
.nv.constant4:
        /*0000*/ 	.dword	__assertfail
	.align		8
        /*0008*/ 	.dword	__unnamed_1
	.align		8
        /*0010*/ 	.dword	__unnamed_2
	.align		8
        /*0018*/ 	.dword	_ZN40_INTERNAL_db4ce2e4_4_k_cu_3edfcaf7_287184cuda3std3__45__cpo5beginE
	.align		8
        /*0020*/ 	.dword	_ZN40_INTERNAL_db4ce2e4_4_k_cu_3edfcaf7_287184cuda3std3__45__cpo3endE
	.align		8
        /*0028*/ 	.dword	_ZN40_INTERNAL_db4ce2e4_4_k_cu_3edfcaf7_287184cuda3std3__45__cpo6cbeginE
	.align		8
        /*0030*/ 	.dword	_ZN40_INTERNAL_db4ce2e4_4_k_cu_3edfcaf7_287184cuda3std3__45__cpo4cendE
	.align		8
        /*0038*/ 	.dword	_ZN40_INTERNAL_db4ce2e4_4_k_cu_3edfcaf7_287184cuda3std3__442_GLOBAL__N__db4ce2e4_4_k_cu_3edfcaf7_287186ignoreE
	.align		8
        /*0040*/ 	.dword	_ZN40_INTERNAL_db4ce2e4_4_k_cu_3edfcaf7_287184cuda3std3__419piecewise_constructE
	.align		8
        /*0048*/ 	.dword	_ZN40_INTERNAL_db4ce2e4_4_k_cu_3edfcaf7_287184cuda3std3__48in_placeE
	.align		8
        /*0050*/ 	.dword	_ZN40_INTERNAL_db4ce2e4_4_k_cu_3edfcaf7_287184cuda3std6ranges3__45__cpo4swapE
	.align		8
        /*0058*/ 	.dword	_ZN40_INTERNAL_db4ce2e4_4_k_cu_3edfcaf7_287184cuda3std6ranges3__45__cpo9iter_moveE
	.align		8
        /*0060*/ 	.dword	_ZN40_INTERNAL_db4ce2e4_4_k_cu_3edfcaf7_287184cute7productE
	.align		8
        /*0068*/ 	.dword	_ZN40_INTERNAL_db4ce2e4_4_k_cu_3edfcaf7_287184cute1_E
	.align		8
        /*0070*/ 	.dword	$str$25
	.align		8
        /*0078*/ 	.dword	$str$26
	.align		8
        /*0080*/ 	.dword	$str$27
	.align		8
        /*0088*/ 	.dword	$str$28


//--------------------- .text._ZN7cutlass13device_kernelINS_4gemm6kernel13GemmUniversalIN4cute5tupleIJiiiiEEENS1_10collective13CollectiveMmaINS1_35MainloopSm100TmaUmmaWarpSpecializedILi4ELi2ELi4ENS5_IJNS4_1CILi1EEENSA_ILi2EEESB_EEEEENS5_IJNSA_ILi64EEENSA_ILi128EEESG_EEENS_6half_tENS5_IJlSB_lEEESI_SJ_NS4_8TiledMMAINS4_8MMA_AtomIJNS4_20SM100_MMA_F16BF16_SSISI_SI_fLi64ELi128ELNS4_4UMMA5MajorE0ELSO_0ELNSN_7ScaleInE0ELSP_0EEEEEENS4_6LayoutINS5_IJSB_SB_SB_EEENS5_IJNSA_ILi0EEESU_SU_EEEEENS5_IJNS4_10UnderscoreESX_SX_EEEEENS4_23SM90_TMA_LOAD_MULTICASTENS4_14ComposedLayoutINS4_7SwizzleILi3ELi4ELi3EEENS4_18smem_ptr_flag_bitsILi16EEENSS_INS5_IJNSA_ILi8EEESF_EEENS5_IJSF_SB_EEEEEEEvNS4_8identityENS4_13SM90_TMA_LOADES1A_vS1B_EENS_8epilogue10collective18CollectiveEpilogueINS1E_23Sm100TmaWarpSpecializedILi4ELi2ELi16ELb1ELb0EEEJSH_NS5_IJNSS_ISF_SB_EENSS_INSA_ILi32EEESB_EEEEESI_SJ_SI_SJ_NS1E_6fusion15FusionCallbacksIS1I_NS1N_17LinearCombinationISI_fSI_fLNS_15FloatRoundStyleE2EEESH_S1M_JEEENS4_5SM1004TMEM4LOAD26SM100_TMEM_LOAD_16dp256b4xES1C_NS11_INS12_ILi2ELi4ELi3EEES15_NSS_INS5_IJS16_S1K_EEENS5_IJS1K_SB_EEEEEEENS4_17SM75_U32x4_LDSM_NENS4_14SM90_TMA_STOREES21_NS4_17SM90_U32x4_STSM_NENS4_39AutoVectorizingCopyWithAssumedAlignmentILi128EEEEEEvvEEEEvNT_6ParamsE --------------------------
	.section	.text._ZN7cutlass13device_kernelINS_4gemm6kernel13GemmUniversalIN4cute5tupleIJiiiiEEENS1_10collective13CollectiveMmaINS1_35MainloopSm100TmaUmmaWarpSpecializedILi4ELi2ELi4ENS5_IJNS4_1CILi1EEENSA_ILi2EEESB_EEEEENS5_IJNSA_ILi64EEENSA_ILi128EEESG_EEENS_6half_tENS5_IJlSB_lEEESI_SJ_NS4_8TiledMMAINS4_8MMA_AtomIJNS4_20SM100_MMA_F16BF16_SSISI_SI_fLi64ELi128ELNS4_4UMMA5MajorE0ELSO_0ELNSN_7ScaleInE0ELSP_0EEEEEENS4_6LayoutINS5_IJSB_SB_SB_EEENS5_IJNSA_ILi0EEESU_SU_EEEEENS5_IJNS4_10UnderscoreESX_SX_EEEEENS4_23SM90_TMA_LOAD_MULTICASTENS4_14ComposedLayoutINS4_7SwizzleILi3ELi4ELi3EEENS4_18smem_ptr_flag_bitsILi16EEENSS_INS5_IJNSA_ILi8EEESF_EEENS5_IJSF_SB_EEEEEEEvNS4_8identityENS4_13SM90_TMA_LOADES1A_vS1B_EENS_8epilogue10collective18CollectiveEpilogueINS1E_23Sm100TmaWarpSpecializedILi4ELi2ELi16ELb1ELb0EEEJSH_NS5_IJNSS_ISF_SB_EENSS_INSA_ILi32EEESB_EEEEESI_SJ_SI_SJ_NS1E_6fusion15FusionCallbacksIS1I_NS1N_17LinearCombinationISI_fSI_fLNS_15FloatRoundStyleE2EEESH_S1M_JEEENS4_5SM1004TMEM4LOAD26SM100_TMEM_LOAD_16dp256b4xES1C_NS11_INS12_ILi2ELi4ELi3EEES15_NSS_INS5_IJS16_S1K_EEENS5_IJS1K_SB_EEEEEEENS4_17SM75_U32x4_LDSM_NENS4_14SM90_TMA_STOREES21_NS4_17SM90_U32x4_STSM_NENS4_39AutoVectorizingCopyWithAssumedAlignmentILi128EEEEEEvvEEEEvNT_6ParamsE,"ax",@progbits
	.align	128
.text._ZN7cutlass13device_kernelINS_4gemm6kernel13GemmUniversalIN4cute5tupleIJiiiiEEENS1_10collective13CollectiveMmaINS1_35MainloopSm100TmaUmmaWarpSpecializedILi4ELi2ELi4ENS5_IJNS4_1CILi1EEENSA_ILi2EEESB_EEEEENS5_IJNSA_ILi64EEENSA_ILi128EEESG_EEENS_6half_tENS5_IJlSB_lEEESI_SJ_NS4_8TiledMMAINS4_8MMA_AtomIJNS4_20SM100_MMA_F16BF16_SSISI_SI_fLi64ELi128ELNS4_4UMMA5MajorE0ELSO_0ELNSN_7ScaleInE0ELSP_0EEEEEENS4_6LayoutINS5_IJSB_SB_SB_EEENS5_IJNSA_ILi0EEESU_SU_EEEEENS5_IJNS4_10UnderscoreESX_SX_EEEEENS4_23SM90_TMA_LOAD_MULTICASTENS4_14ComposedLayoutINS4_7SwizzleILi3ELi4ELi3EEENS4_18smem_ptr_flag_bitsILi16EEENSS_INS5_IJNSA_ILi8EEESF_EEENS5_IJSF_SB_EEEEEEEvNS4_8identityENS4_13SM90_TMA_LOADES1A_vS1B_EENS_8epilogue10collective18CollectiveEpilogueINS1E_23Sm100TmaWarpSpecializedILi4ELi2ELi16ELb1ELb0EEEJSH_NS5_IJNSS_ISF_SB_EENSS_INSA_ILi32EEESB_EEEEESI_SJ_SI_SJ_NS1E_6fusion15FusionCallbacksIS1I_NS1N_17LinearCombinationISI_fSI_fLNS_15FloatRoundStyleE2EEESH_S1M_JEEENS4_5SM1004TMEM4LOAD26SM100_TMEM_LOAD_16dp256b4xES1C_NS11_INS12_ILi2ELi4ELi3EEES15_NSS_INS5_IJS16_S1K_EEENS5_IJS1K_SB_EEEEEEENS4_17SM75_U32x4_LDSM_NENS4_14SM90_TMA_STOREES21_NS4_17SM90_U32x4_STSM_NENS4_39AutoVectorizingCopyWithAssumedAlignmentILi128EEEEEEvvEEEEvNT_6ParamsE:
        .type           _ZN7cutlass13device_kernelINS_4gemm6kernel13GemmUniversalIN4cute5tupleIJiiiiEEENS1_10collective13CollectiveMmaINS1_35MainloopSm100TmaUmmaWarpSpecializedILi4ELi2ELi4ENS5_IJNS4_1CILi1EEENSA_ILi2EEESB_EEEEENS5_IJNSA_ILi64EEENSA_ILi128EEESG_EEENS_6half_tENS5_IJlSB_lEEESI_SJ_NS4_8TiledMMAINS4_8MMA_AtomIJNS4_20SM100_MMA_F16BF16_SSISI_SI_fLi64ELi128ELNS4_4UMMA5MajorE0ELSO_0ELNSN_7ScaleInE0ELSP_0EEEEEENS4_6LayoutINS5_IJSB_SB_SB_EEENS5_IJNSA_ILi0EEESU_SU_EEEEENS5_IJNS4_10UnderscoreESX_SX_EEEEENS4_23SM90_TMA_LOAD_MULTICASTENS4_14ComposedLayoutINS4_7SwizzleILi3ELi4ELi3EEENS4_18smem_ptr_flag_bitsILi16EEENSS_INS5_IJNSA_ILi8EEESF_EEENS5_IJSF_SB_EEEEEEEvNS4_8identityENS4_13SM90_TMA_LOADES1A_vS1B_EENS_8epilogue10collective18CollectiveEpilogueINS1E_23Sm100TmaWarpSpecializedILi4ELi2ELi16ELb1ELb0EEEJSH_NS5_IJNSS_ISF_SB_EENSS_INSA_ILi32EEESB_EEEEESI_SJ_SI_SJ_NS1E_6fusion15FusionCallbacksIS1I_NS1N_17LinearCombinationISI_fSI_fLNS_15FloatRoundStyleE2EEESH_S1M_JEEENS4_5SM1004TMEM4LOAD26SM100_TMEM_LOAD_16dp256b4xES1C_NS11_INS12_ILi2ELi4ELi3EEES15_NSS_INS5_IJS16_S1K_EEENS5_IJS1K_SB_EEEEEEENS4_17SM75_U32x4_LDSM_NENS4_14SM90_TMA_STOREES21_NS4_17SM90_U32x4_STSM_NENS4_39AutoVectorizingCopyWithAssumedAlignmentILi128EEEEEEvvEEEEvNT_6ParamsE,@function
        .size           _ZN7cutlass13device_kernelINS_4gemm6kernel13GemmUniversalIN4cute5tupleIJiiiiEEENS1_10collective13CollectiveMmaINS1_35MainloopSm100TmaUmmaWarpSpecializedILi4ELi2ELi4ENS5_IJNS4_1CILi1EEENSA_ILi2EEESB_EEEEENS5_IJNSA_ILi64EEENSA_ILi128EEESG_EEENS_6half_tENS5_IJlSB_lEEESI_SJ_NS4_8TiledMMAINS4_8MMA_AtomIJNS4_20SM100_MMA_F16BF16_SSISI_SI_fLi64ELi128ELNS4_4UMMA5MajorE0ELSO_0ELNSN_7ScaleInE0ELSP_0EEEEEENS4_6LayoutINS5_IJSB_SB_SB_EEENS5_IJNSA_ILi0EEESU_SU_EEEEENS5_IJNS4_10UnderscoreESX_SX_EEEEENS4_23SM90_TMA_LOAD_MULTICASTENS4_14ComposedLayoutINS4_7SwizzleILi3ELi4ELi3EEENS4_18smem_ptr_flag_bitsILi16EEENSS_INS5_IJNSA_ILi8EEESF_EEENS5_IJSF_SB_EEEEEEEvNS4_8identityENS4_13SM90_TMA_LOADES1A_vS1B_EENS_8epilogue10collective18CollectiveEpilogueINS1E_23Sm100TmaWarpSpecializedILi4ELi2ELi16ELb1ELb0EEEJSH_NS5_IJNSS_ISF_SB_EENSS_INSA_ILi32EEESB_EEEEESI_SJ_SI_SJ_NS1E_6fusion15FusionCallbacksIS1I_NS1N_17LinearCombinationISI_fSI_fLNS_15FloatRoundStyleE2EEESH_S1M_JEEENS4_5SM1004TMEM4LOAD26SM100_TMEM_LOAD_16dp256b4xES1C_NS11_INS12_ILi2ELi4ELi3EEES15_NSS_INS5_IJS16_S1K_EEENS5_IJS1K_SB_EEEEEEENS4_17SM75_U32x4_LDSM_NENS4_14SM90_TMA_STOREES21_NS4_17SM90_U32x4_STSM_NENS4_39AutoVectorizingCopyWithAssumedAlignmentILi128EEEEEEvvEEEEvNT_6ParamsE,(.L_x_183 - _ZN7cutlass13device_kernelINS_4gemm6kernel13GemmUniversalIN4cute5tupleIJiiiiEEENS1_10collective13CollectiveMmaINS1_35MainloopSm100TmaUmmaWarpSpecializedILi4ELi2ELi4ENS5_IJNS4_1CILi1EEENSA_ILi2EEESB_EEEEENS5_IJNSA_ILi64EEENSA_ILi128EEESG_EEENS_6half_tENS5_IJlSB_lEEESI_SJ_NS4_8TiledMMAINS4_8MMA_AtomIJNS4_20SM100_MMA_F16BF16_SSISI_SI_fLi64ELi128ELNS4_4UMMA5MajorE0ELSO_0ELNSN_7ScaleInE0ELSP_0EEEEEENS4_6LayoutINS5_IJSB_SB_SB_EEENS5_IJNSA_ILi0EEESU_SU_EEEEENS5_IJNS4_10UnderscoreESX_SX_EEEEENS4_23SM90_TMA_LOAD_MULTICASTENS4_14ComposedLayoutINS4_7SwizzleILi3ELi4ELi3EEENS4_18smem_ptr_flag_bitsILi16EEENSS_INS5_IJNSA_ILi8EEESF_EEENS5_IJSF_SB_EEEEEEEvNS4_8identityENS4_13SM90_TMA_LOADES1A_vS1B_EENS_8epilogue10collective18CollectiveEpilogueINS1E_23Sm100TmaWarpSpecializedILi4ELi2ELi16ELb1ELb0EEEJSH_NS5_IJNSS_ISF_SB_EENSS_INSA_ILi32EEESB_EEEEESI_SJ_SI_SJ_NS1E_6fusion15FusionCallbacksIS1I_NS1N_17LinearCombinationISI_fSI_fLNS_15FloatRoundStyleE2EEESH_S1M_JEEENS4_5SM1004TMEM4LOAD26SM100_TMEM_LOAD_16dp256b4xES1C_NS11_INS12_ILi2ELi4ELi3EEES15_NSS_INS5_IJS16_S1K_EEENS5_IJS1K_SB_EEEEEEENS4_17SM75_U32x4_LDSM_NENS4_14SM90_TMA_STOREES21_NS4_17SM90_U32x4_STSM_NENS4_39AutoVectorizingCopyWithAssumedAlignmentILi128EEEEEEvvEEEEvNT_6ParamsE)
        .other          _ZN7cutlass13device_kernelINS_4gemm6kernel13GemmUniversalIN4cute5tupleIJiiiiEEENS1_10collective13CollectiveMmaINS1_35MainloopSm100TmaUmmaWarpSpecializedILi4ELi2ELi4ENS5_IJNS4_1CILi1EEENSA_ILi2EEESB_EEEEENS5_IJNSA_ILi64EEENSA_ILi128EEESG_EEENS_6half_tENS5_IJlSB_lEEESI_SJ_NS4_8TiledMMAINS4_8MMA_AtomIJNS4_20SM100_MMA_F16BF16_SSISI_SI_fLi64ELi128ELNS4_4UMMA5MajorE0ELSO_0ELNSN_7ScaleInE0ELSP_0EEEEEENS4_6LayoutINS5_IJSB_SB_SB_EEENS5_IJNSA_ILi0EEESU_SU_EEEEENS5_IJNS4_10UnderscoreESX_SX_EEEEENS4_23SM90_TMA_LOAD_MULTICASTENS4_14ComposedLayoutINS4_7SwizzleILi3ELi4ELi3EEENS4_18smem_ptr_flag_bitsILi16EEENSS_INS5_IJNSA_ILi8EEESF_EEENS5_IJSF_SB_EEEEEEEvNS4_8identityENS4_13SM90_TMA_LOADES1A_vS1B_EENS_8epilogue10collective18CollectiveEpilogueINS1E_23Sm100TmaWarpSpecializedILi4ELi2ELi16ELb1ELb0EEEJSH_NS5_IJNSS_ISF_SB_EENSS_INSA_ILi32EEESB_EEEEESI_SJ_SI_SJ_NS1E_6fusion15FusionCallbacksIS1I_NS1N_17LinearCombinationISI_fSI_fLNS_15FloatRoundStyleE2EEESH_S1M_JEEENS4_5SM1004TMEM4LOAD26SM100_TMEM_LOAD_16dp256b4xES1C_NS11_INS12_ILi2ELi4ELi3EEES15_NSS_INS5_IJS16_S1K_EEENS5_IJS1K_SB_EEEEEEENS4_17SM75_U32x4_LDSM_NENS4_14SM90_TMA_STOREES21_NS4_17SM90_U32x4_STSM_NENS4_39AutoVectorizingCopyWithAssumedAlignmentILi128EEEEEEvvEEEEvNT_6ParamsE,@"STO_CUDA_ENTRY STV_DEFAULT"
_ZN7cutlass13device_kernelINS_4gemm6kernel13GemmUniversalIN4cute5tupleIJiiiiEEENS1_10collective13CollectiveMmaINS1_35MainloopSm100TmaUmmaWarpSpecializedILi4ELi2ELi4ENS5_IJNS4_1CILi1EEENSA_ILi2EEESB_EEEEENS5_IJNSA_ILi64EEENSA_ILi128EEESG_EEENS_6half_tENS5_IJlSB_lEEESI_SJ_NS4_8TiledMMAINS4_8MMA_AtomIJNS4_20SM100_MMA_F16BF16_SSISI_SI_fLi64ELi128ELNS4_4UMMA5MajorE0ELSO_0ELNSN_7ScaleInE0ELSP_0EEEEEENS4_6LayoutINS5_IJSB_SB_SB_EEENS5_IJNSA_ILi0EEESU_SU_EEEEENS5_IJNS4_10UnderscoreESX_SX_EEEEENS4_23SM90_TMA_LOAD_MULTICASTENS4_14ComposedLayoutINS4_7SwizzleILi3ELi4ELi3EEENS4_18smem_ptr_flag_bitsILi16EEENSS_INS5_IJNSA_ILi8EEESF_EEENS5_IJSF_SB_EEEEEEEvNS4_8identityENS4_13SM90_TMA_LOADES1A_vS1B_EENS_8epilogue10collective18CollectiveEpilogueINS1E_23Sm100TmaWarpSpecializedILi4ELi2ELi16ELb1ELb0EEEJSH_NS5_IJNSS_ISF_SB_EENSS_INSA_ILi32EEESB_EEEEESI_SJ_SI_SJ_NS1E_6fusion15FusionCallbacksIS1I_NS1N_17LinearCombinationISI_fSI_fLNS_15FloatRoundStyleE2EEESH_S1M_JEEENS4_5SM1004TMEM4LOAD26SM100_TMEM_LOAD_16dp256b4xES1C_NS11_INS12_ILi2ELi4ELi3EEES15_NSS_INS5_IJS16_S1K_EEENS5_IJS1K_SB_EEEEEEENS4_17SM75_U32x4_LDSM_NENS4_14SM90_TMA_STOREES21_NS4_17SM90_U32x4_STSM_NENS4_39AutoVectorizingCopyWithAssumedAlignmentILi128EEEEEEvvEEEEvNT_6ParamsE:
[----:B------:R-:W1:Y:S01]  /*0000*/  LDC R1, c[0x0][0x37c] ;  /* 0x0000df00ff017b82 */ /* 0x000e620000000800 */
[----:B------:R-:W2:Y:S01]  /*0010*/  S2R R56, SR_TID.X ;  /* 0x0000000000387919 */ /* 0x000ea20000002100 */
[----:B------:R-:W3:Y:S01]  /*0020*/  LDCU.64 UR8, c[0x0][0x890] ;  /* 0x00011200ff0877ac */ /* 0x000ee20008000a00 */
[----:B------:R-:W-:Y:S02]  /*0030*/  PRMT R45, RZ, 0x7610, R45 ;  /* 0x00007610ff2d7816 */ /* 0x000fe4000000002d */
[----:B------:R-:W-:Y:S01]  /*0040*/  ELECT P3, URZ, PT ;  /* 0x0000000000ff782f */ /* 0x000fe20003860000 */
[----:B---3--:R-:W-:-:S04]  /*0050*/  UISETP.NE.U32.AND UP0, UPT, UR8, URZ, UPT ;  /* 0x000000ff0800728c */ /* 0x008fc8000bf05070 */
[----:B------:R-:W-:Y:S01]  /*0060*/  UISETP.NE.AND.EX UP0, UPT, UR9, URZ, UPT, UP0 ;  /* 0x000000ff0900728c */ /* 0x000fe2000bf05300 */
[----:B--2---:R-:W-:-:S05]  /*0070*/  SHF.R.U32.HI R46, RZ, 0x5, R56 ;  /* 0x00000005ff2e7819 */ /* 0x004fca0000011638 */
[----:B------:R-:W2:Y:S02]  /*0080*/  SHFL.IDX PT, R0, R46, RZ, 0x1f ;  /* 0x00001fff2e007589 */ /* 0x000ea400000e0000 */
[----:B--2---:R-:W-:Y:S01]  /*0090*/  R2UR UR17, R0 ;  /* 0x00000000001172ca */ /* 0x004fe200000e0000 */
[----:B-1----:R-:W-:-:S14]  /*00a0*/  BRA.U UP0, `(.L_x_0) ;  /* 0x0000000100307547 */ /* 0x002fdc000b800000 */
[----:B------:R-:W1:Y:S02]  /*00b0*/  LDCU.64 UR4, c[0x0][0x888] ;  /* 0x00011100ff0477ac */ /* 0x000e640008000a00 */
[----:B-1----:R-:W-:-:S04]  /*00c0*/  UISETP.NE.U32.AND UP0, UPT, UR4, URZ, UPT ;  /* 0x000000ff0400728c */ /* 0x002fc8000bf05070 */
[----:B------:R-:W-:-:S09]  /*00d0*/  UISETP.NE.AND.EX UP0, UPT, UR5, URZ, UPT, UP0 ;  /* 0x000000ff0500728c */ /* 0x000fd2000bf05300 */
[----:B------:R-:W-:Y:S05]  /*00e0*/  BRA.U !UP0, `(.L_x_1) ;  /* 0x0000000108147547 */ /* 0x000fea000b800000 */
[----:B------:R-:W1:Y:S01]  /*00f0*/  LDC.64 R2, c[0x0][0x888] ;  /* 0x00022200ff027b82 */ /* 0x000e620000000a00 */
[----:B------:R-:W1:Y:S02]  /*0100*/  LDCU.64 UR4, c[0x0][0x358] ;  /* 0x00006b00ff0477ac */ /* 0x000e640008000a00 */
[----:B-1----:R1:W5:Y:S01]  /*0110*/  LDG.E R27, desc[UR4][R2.64] ;  /* 0x00000004021b7981 */ /* 0x002362000c1e1900 */
[----:B------:R-:W-:Y:S01]  /*0120*/  HFMA2 R45, -RZ, RZ, 0, 5.9604644775390625e-08 ;  /* 0x00000001ff2d7431 */ /* 0x000fe200000001ff */
[----:B------:R-:W-:Y:S05]  /*0130*/  BRA `(.L_x_0) ;  /* 0x00000000000c7947 */ /* 0x000fea0003800000 */
.L_x_1:
[----:B------:R-:W1:Y:S01]  /*0140*/  LDCU UR4, c[0x0][0x880] ;  /* 0x00011000ff0477ac */ /* 0x000e620008000800 */
[----:B------:R-:W-:Y:S01]  /*0150*/  HFMA2 R45, -RZ, RZ, 0, 5.9604644775390625e-08 ;  /* 0x00000001ff2d7431 */ /* 0x000fe200000001ff */
[----:B-1----:R-:W-:-:S07]  /*0160*/  MOV R27, UR4 ;  /* 0x00000004001b7c02 */ /* 0x002fce0008000f00 */
.L_x_0:
[----:B------:R-:W2:Y:S02]  /*0170*/  LDCU.64 UR4, c[0x0][0x8b0] ;  /* 0x00011600ff0477ac */ /* 0x000ea40008000a00 */
[----:B--2---:R-:W-:-:S04]  /*0180*/  UISETP.NE.U32.AND UP0, UPT, UR4, URZ, UPT ;  /* 0x000000ff0400728c */ /* 0x004fc8000bf05070 */
[----:B------:R-:W-:-:S09]  /*0190*/  UISETP.NE.AND.EX UP0, UPT, UR5, URZ, UPT, UP0 ;  /* 0x000000ff0500728c */ /* 0x000fd2000bf05300 */
[----:B------:R-:W-:Y:S05]  /*01a0*/  BRA.U UP0, `(.L_x_2) ;  /* 0x0000000100287547 */ /* 0x000fea000b800000 */
[----:B------:R-:W2:Y:S02]  /*01b0*/  LDCU.64 UR4, c[0x0][0x8a8] ;  /* 0x00011500ff0477ac */ /* 0x000ea40008000a00 */
[----:B--2---:R-:W-:-:S04]  /*01c0*/  UISETP.NE.U32.AND UP0, UPT, UR4, URZ, UPT ;  /* 0x000000ff0400728c */ /* 0x004fc8000bf05070 */
[----:B------:R-:W-:-:S09]  /*01d0*/  UISETP.NE.AND.EX UP0, UPT, UR5, URZ, UPT, UP0 ;  /* 0x000000ff0500728c */ /* 0x000fd2000bf05300 */
[----:B------:R-:W-:Y:S05]  /*01e0*/  BRA.U !UP0, `(.L_x_3) ;  /* 0x0000000108107547 */ /* 0x000fea000b800000 */
[----:B------:R-:W2:Y:S01]  /*01f0*/  LDC.64 R24, c[0x0][0x8a8] ;  /* 0x00022a00ff187b82 */ /* 0x000ea20000000a00 */
[----:B------:R-:W2:Y:S02]  /*0200*/  LDCU.64 UR4, c[0x0][0x358] ;  /* 0x00006b00ff0477ac */ /* 0x000ea40008000a00 */
[----:B--2---:R2:W5:Y:S01]  /*0210*/  LDG.E R24, desc[UR4][R24.64] ;  /* 0x0000000418187981 */ /* 0x004562000c1e1900 */
[----:B------:R-:W-:Y:S05]  /*0220*/  BRA `(.L_x_2) ;  /* 0x0000000000087947 */ /* 0x000fea0003800000 */
.L_x_3:
[----:B------:R-:W2:Y:S02]  /*0230*/  LDCU UR4, c[0x0][0x8a0] ;  /* 0x00011400ff0477ac */ /* 0x000ea40008000800 */
[----:B--2---:R-:W-:Y:S02]  /*0240*/  MOV R24, UR4 ;  /* 0x0000000400187c02 */ /* 0x004fe40008000f00 */
.L_x_2:
[----:B------:R-:W-:Y:S01]  /*0250*/  IMAD.U32 R0, RZ, RZ, UR17 ;  /* 0x00000011ff007e24 */ /* 0x000fe2000f8e00ff */
[----:B------:R-:W-:Y:S04]  /*0260*/  BSSY.RECONVERGENT B0, `(.L_x_4) ;  /* 0x000000c000007945 */ /* 0x000fe80003800200 */
[C---:B------:R-:W-:Y:S02]  /*0270*/  ISETP.NE.OR P1, PT, R0.reuse, 0x1, !P3 ;  /* 0x000000010000780c */ /* 0x040fe40005f25670 */
[----:B------:R-:W-:-:S11]  /*0280*/  ISETP.NE.OR P0, PT, R0, 0x3, !P3 ;  /* 0x000000030000780c */ /* 0x000fd60005f05670 */
[----:B------:R-:W-:Y:S05]  /*0290*/  @P1 BRA `(.L_x_5) ;  /* 0x0000000000201947 */ /* 0x000fea0003800000 */
[----:B------:R-:W3:Y:S02]  /*02a0*/  LDCU.64 UR4, c[0x0][0x348] ;  /* 0x00006900ff0477ac */ /* 0x000ee40008000a00 */
[----:B---3--:R-:W-:Y:S02]  /*02b0*/  UIADD3 UR6, UP1, UPT, UR4, 0x80, URZ ;  /* 0x0000008004067890 */ /* 0x008fe4000ff3e0ff */
[----:B------:R-:W-:Y:S02]  /*02c0*/  UIADD3 UR4, UP0, UPT, UR4, 0x180, URZ ;  /* 0x0000018004047890 */ /* 0x000fe4000ff1e0ff */
[----:B------:R-:W-:Y:S02]  /*02d0*/  UIADD3.X UR7, UPT, UPT, URZ, UR5, URZ, UP1, !UPT ;  /* 0x00000005ff077290 */ /* 0x000fe40008ffe4ff */
[----:B------:R-:W-:-:S07]  /*02e0*/  UIADD3.X UR5, UPT, UPT, URZ, UR5, URZ, UP0, !UPT ;  /* 0x00000005ff057290 */ /* 0x000fce00087fe4ff */
[----:B------:R3:W-:Y:S02]  /*02f0*/  UTMACCTL.PF [UR6] ;  /* 0x00000000060079b9 */ /* 0x0007e40008040000 */
[----:B------:R3:W-:Y:S02]  /*0300*/  UTMACCTL.PF [UR4] ;  /* 0x00000000040079b9 */ /* 0x0007e40008040000 */
[----:B---3--:R-:W-:Y:S01]  /*0310*/  NOP ;  /* 0x0000000000007918 */ /* 0x008fe20000000000 */
.L_x_5:
[----:B------:R-:W-:Y:S05]  /*0320*/  BSYNC.RECONVERGENT B0 ;  /* 0x0000000000007941 */ /* 0x000fea0003800200 */
.L_x_4:
[----:B------:R-:W-:Y:S04]  /*0330*/  BSSY.RECONVERGENT B0, `(.L_x_6) ;  /* 0x000000a000007945 */ /* 0x000fe80003800200 */
        /* <DEDUP_REMOVED lines=9> */
.L_x_7:
[----:B------:R-:W-:Y:S05]  /*03d0*/  BSYNC.RECONVERGENT B0 ;  /* 0x0000000000007941 */ /* 0x000fea0003800200 */
.L_x_6:
[----:B------:R-:W3:Y:S01]  /*03e0*/  LDCU.64 UR4, c[0x0][0x888] ;  /* 0x00011100ff0477ac */ /* 0x000ee20008000a00 */
[----:B------:R-:W-:Y:S02]  /*03f0*/  UISETP.EQ.U32.AND UP1, UPT, UR8, URZ, UPT ;  /* 0x000000ff0800728c */ /* 0x000fe4000bf22070 */
[----:B------:R-:W-:Y:S02]  /*0400*/  UPLOP3.LUT UP3, UPT, UPT, UPT, UPT, 0x80, 0x8 ;  /* 0x000000000008789c */ /* 0x000fe40003f6f070 */
[----:B---3--:R-:W-:-:S04]  /*0410*/  UISETP.NE.U32.AND UP0, UPT, UR4, URZ, UPT ;  /* 0x000000ff0400728c */ /* 0x008fc8000bf05070 */
[----:B------:R-:W-:-:S04]  /*0420*/  UISETP.NE.AND.EX UP0, UPT, UR5, URZ, UPT, UP0 ;  /* 0x000000ff0500728c */ /* 0x000fc8000bf05300 */
[----:B------:R-:W-:-:S04]  /*0430*/  UISETP.EQ.OR.EX UP2, UPT, UR9, URZ, !UP0, UP1 ;  /* 0x000000ff0900728c */ /* 0x000fc8000c742710 */
[----:B------:R-:W-:-:S06]  /*0440*/  UP2UR UR4, UPR, URZ, 0x4 ;  /* 0x00000004ff047883 */ /* 0x000fcc0008000000 */
[----:B------:R-:W-:Y:S01]  /*0450*/  MOV R48, UR4 ;  /* 0x0000000400307c02 */ /* 0x000fe20008000f00 */
[----:B------:R-:W-:Y:S06]  /*0460*/  BRA.U !UP2, `(.L_x_8) ;  /* 0x000000010a207547 */ /* 0x000fec000b800000 */
[----:B------:R-:W-:Y:S01]  /*0470*/  UISETP.NE.U32.AND UP1, UPT, UR8, URZ, UPT ;  /* 0x000000ff0800728c */ /* 0x000fe2000bf25070 */
[----:B-----5:R-:W-:Y:S01]  /*0480*/  FSETP.NEU.AND P0, PT, R27, RZ, PT ;  /* 0x000000ff1b00720b */ /* 0x020fe20003f0d000 */
[----:B------:R-:W-:Y:S02]  /*0490*/  USEL UR4, URZ, 0xffffffff, UP0 ;  /* 0xffffffffff047887 */ /* 0x000fe40008000000 */
[----:B------:R-:W-:-:S10]  /*04a0*/  UISETP.NE.AND.EX UP1, UPT, UR9, URZ, UPT, UP1 ;  /* 0x000000ff0900728c */ /* 0x000fd4000bf25310 */
[----:B------:R-:W-:Y:S01]  /*04b0*/  VOTEU.ANY UP0, P0 ;  /* 0x0000000000ff7886 */ /* 0x000fe20000000100 */
[----:B------:R-:W-:-:S04]  /*04c0*/  @!UP1 USEL UR4, URZ, 0xffffffff, UP0 ;  /* 0xffffffffff049887 */ /* 0x000fc80008000000 */
[----:B------:R-:W-:-:S04]  /*04d0*/  ULOP3.LUT UR4, UR4, 0x1, URZ, 0xc0, !UPT ;  /* 0x0000000104047892 */ /* 0x000fc8000f8ec0ff */
[----:B------:R-:W-:-:S11]  /*04e0*/  UISETP.NE.U32.AND UP3, UPT, UR4, 0x1, UPT ;  /* 0x000000010400788c */ /* 0x000fd6000bf65070 */
.L_x_8:
[----:B-1----:R-:W1:Y:S01]  /*04f0*/  SHFL.IDX PT, R2, R46, RZ, 0x1f ;  /* 0x00001fff2e027589 */ /* 0x002e6200000e0000 */
[----:B------:R-:W-:-:S04]  /*0500*/  UISETP.NE.AND UP0, UPT, UR17, 0x2, UPT ;  /* 0x000000021100788c */ /* 0x000fc8000bf05270 */
[----:B------:R-:W-:Y:S01]  /*0510*/  USEL UR40, URZ, 0x1, UP0 ;  /* 0x00000001ff287887 */ /* 0x000fe20008000000 */
[----:B-1----:R-:W-:-:S13]  /*0520*/  ISETP.NE.AND P0, PT, R2, RZ, PT ;  /* 0x000000ff0200720c */ /* 0x002fda0003f05270 */
[----:B------:R-:W-:Y:S05]  /*0530*/  @P0 BRA `(.L_x_9) ;  /* 0x0000000000580947 */ /* 0x000fea0003800000 */
[----:B------:R-:W1:Y:S01]  /*0540*/  S2UR UR4, SR_CgaCtaId ;  /* 0x00000000000479c3 */ /* 0x000e620000008800 */
[----:B------:R-:W-:Y:S01]  /*0550*/  UMOV UR5, 0x400 ;  /* 0x0000040000057882 */ /* 0x000fe20000000000 */
[----:B------:R-:W-:Y:S01]  /*0560*/  UMOV UR8, 0x1 ;  /* 0x0000000100087882 */ /* 0x000fe20000000000 */
[----:B------:R-:W-:Y:S01]  /*0570*/  UMOV UR6, 0x2 ;  /* 0x0000000200067882 */ /* 0x000fe20000000000 */
[----:B------:R-:W-:-:S04]  /*0580*/  UIADD3 UR8, UPT, UPT, -UR8, 0x100000, URZ ;  /* 0x0010000008087890 */ /* 0x000fc8000fffe1ff */
[----:B------:R-:W-:Y:S02]  /*0590*/  USHF.L.U32 UR9, UR8, 0xb, URZ ;  /* 0x0000000b08097899 */ /* 0x000fe400080006ff */
[----:B------:R-:W-:Y:S02]  /*05a0*/  USHF.L.U32 UR8, UR8, 0x1, URZ ;  /* 0x0000000108087899 */ /* 0x000fe400080006ff */
[----:B------:R-:W-:-:S04]  /*05b0*/  UIADD3 UR6, UPT, UPT, -UR6, 0x100000, URZ ;  /* 0x0010000006067890 */ /* 0x000fc8000fffe1ff */
[----:B------:R-:W-:Y:S02]  /*05c0*/  USHF.L.U32 UR7, UR6, 0xb, URZ ;  /* 0x0000000b06077899 */ /* 0x000fe400080006ff */
[----:B------:R-:W-:Y:S01]  /*05d0*/  USHF.L.U32 UR6, UR6, 0x1, URZ ;  /* 0x0000000106067899 */ /* 0x000fe200080006ff */
[----:B------:R-:W-:Y:S01]  /*05e0*/  ELECT P0, URZ, PT ;  /* 0x0000000000ff782f */ /* 0x000fe20003800000 */
[----:B-1----:R-:W-:Y:S01]  /*05f0*/  ULEA UR4, UR4, UR5, 0x18 ;  /* 0x0000000504047291 */ /* 0x002fe2000f8ec0ff */
[----:B------:R-:W1:Y:S11]  /*0600*/  FENCE.VIEW.ASYNC.S ;  /* 0x00000000000073c6 */ /* 0x000e760000000000 */
[----:B-1----:R1:W3:Y:S01]  /*0610*/  SYNCS.EXCH.64 URZ, [UR4], UR8 ;  /* 0x0000000804ff75b2 */ /* 0x0022e20008000100 */
[----:B------:R1:W4:Y:S01]  /*0620*/  SYNCS.EXCH.64 URZ, [UR4+0x20], UR6 ;  /* 0x0000200604ff75b2 */ /* 0x0003220008000100 */
[----:B------:R1:W1:Y:S01]  /*0630*/  SYNCS.EXCH.64 URZ, [UR4+0x8], UR8 ;  /* 0x0000080804ff75b2 */ /* 0x0002620008000100 */
[----:B------:R1:W1:Y:S01]  /*0640*/  SYNCS.EXCH.64 URZ, [UR4+0x28], UR6 ;  /* 0x0000280604ff75b2 */ /* 0x0002620008000100 */
[----:B------:R1:W1:Y:S01]  /*0650*/  SYNCS.EXCH.64 URZ, [UR4+0x10], UR8 ;  /* 0x0000100804ff75b2 */ /* 0x0002620008000100 */
[----:B------:R1:W1:Y:S01]  /*0660*/  SYNCS.EXCH.64 URZ, [UR4+0x30], UR6 ;  /* 0x0000300604ff75b2 */ /* 0x0002620008000100 */
[----:B------:R1:W1:Y:S01]  /*0670*/  SYNCS.EXCH.64 URZ, [UR4+0x18], UR8 ;  /* 0x0000180804ff75b2 */ /* 0x0002620008000100 */
[----:B------:R1:W1:Y:S01]  /*0680*/  SYNCS.EXCH.64 URZ, [UR4+0x38], UR6 ;  /* 0x0000380604ff75b2 */ /* 0x0002620008000100 */
[----:B------:R-:W-:Y:S01]  /*0690*/  NOP ;  /* 0x0000000000007918 */ /* 0x000fe20000000000 */
.L_x_9:
[----:B------:R-:W2:Y:S01]  /*06a0*/  SHFL.IDX PT, R2, R46, RZ, 0x1f ;  /* 0x00001fff2e027589 */ /* 0x000ea200000e0000 */
[----:B------:R-:W-:Y:S01]  /*06b0*/  NOP ;  /* 0x0000000000007918 */ /* 0x000fe20000000000 */
[----:B--2---:R-:W-:-:S13]  /*06c0*/  ISETP.NE.AND P0, PT, R2, 0x1, PT ;  /* 0x000000010200780c */ /* 0x004fda0003f05270 */
[----:B------:R-:W-:Y:S05]  /*06d0*/  @P0 BRA `(.L_x_10) ;  /* 0x0000000000580947 */ /* 0x000fea0003800000 */
[----:B-1----:R-:W1:Y:S01]  /*06e0*/  S2UR UR4, SR_CgaCtaId ;  /* 0x00000000000479c3 */ /* 0x002e620000008800 */
        /* <DEDUP_REMOVED lines=12> */
[----:B-1----:R2:W1:Y:S01]  /*07b0*/  SYNCS.EXCH.64 URZ, [UR4+0x40], UR8 ;  /* 0x0000400804ff75b2 */ /* 0x0024620008000100 */
[----:B------:R2:W1:Y:S01]  /*07c0*/  SYNCS.EXCH.64 URZ, [UR4+0x60], UR6 ;  /* 0x0000600604ff75b2 */ /* 0x0004620008000100 */
[----:B------:R2:W1:Y:S01]  /*07d0*/  SYNCS.EXCH.64 URZ, [UR4+0x48], UR8 ;  /* 0x0000480804ff75b2 */ /* 0x0004620008000100 */
[----:B------:R2:W1:Y:S01]  /*07e0*/  SYNCS.EXCH.64 URZ, [UR4+0x68], UR6 ;  /* 0x0000680604ff75b2 */ /* 0x0004620008000100 */
[----:B------:R2:W1:Y:S01]  /*07f0*/  SYNCS.EXCH.64 URZ, [UR4+0x50], UR8 ;  /* 0x0000500804ff75b2 */ /* 0x0004620008000100 */
[----:B------:R2:W1:Y:S01]  /*0800*/  SYNCS.EXCH.64 URZ, [UR4+0x70], UR6 ;  /* 0x0000700604ff75b2 */ /* 0x0004620008000100 */
[----:B------:R2:W1:Y:S01]  /*0810*/  SYNCS.EXCH.64 URZ, [UR4+0x58], UR8 ;  /* 0x0000580804ff75b2 */ /* 0x0004620008000100 */
[----:B------:R2:W1:Y:S02]  /*0820*/  SYNCS.EXCH.64 URZ, [UR4+0x78], UR6 ;  /* 0x0000780604ff75b2 */ /* 0x0004640008000100 */
[----:B--2---:R-:W-:Y:S01]  /*0830*/  NOP ;  /* 0x0000000000007918 */ /* 0x004fe20000000000 */
.L_x_10:
[----:B------:R-:W2:Y:S01]  /*0840*/  SHFL.IDX PT, R2, R46, RZ, 0x1f ;  /* 0x00001fff2e027589 */ /* 0x000ea200000e0000 */
[----:B------:R-:W-:Y:S01]  /*0850*/  NOP ;  /* 0x0000000000007918 */ /* 0x000fe20000000000 */
[----:B--2---:R-:W-:-:S13]  /*0860*/  ISETP.NE.AND P0, PT, R2, 0x3, PT ;  /* 0x000000030200780c */ /* 0x004fda0003f05270 */
[----:B------:R-:W-:Y:S05]  /*0870*/  @P0 BRA `(.L_x_11) ;  /* 0x0000000000300947 */ /* 0x000fea0003800000 */
[----:B-1----:R-:W1:Y:S01]  /*0880*/  S2UR UR6, SR_CgaCtaId ;  /* 0x00000000000679c3 */ /* 0x002e620000008800 */
[----:B------:R-:W-:Y:S01]  /*0890*/  UMOV UR4, 0x400 ;  /* 0x0000040000047882 */ /* 0x000fe20000000000 */
[----:B------:R-:W-:Y:S01]  /*08a0*/  UMOV UR5, 0x20 ;  /* 0x0000002000057882 */ /* 0x000fe20000000000 */
[----:B------:R-:W-:Y:S01]  /*08b0*/  ELECT P0, URZ, PT ;  /* 0x0000000000ff782f */ /* 0x000fe20003800000 */
[----:B-1----:R-:W-:Y:S02]  /*08c0*/  ULEA UR6, UR6, UR4, 0x18 ;  /* 0x0000000406067291 */ /* 0x002fe4000f8ec0ff */
[----:B------:R-:W-:-:S04]  /*08d0*/  UIADD3 UR4, UPT, UPT, -UR5, 0x100000, URZ ;  /* 0x0010000005047890 */ /* 0x000fc8000fffe1ff */
[----:B------:R-:W-:Y:S02]  /*08e0*/  USHF.L.U32 UR5, UR4, 0xb, URZ ;  /* 0x0000000b04057899 */ /* 0x000fe400080006ff */
[----:B------:R-:W-:Y:S01]  /*08f0*/  USHF.L.U32 UR4, UR4, 0x1, URZ ;  /* 0x0000000104047899 */ /* 0x000fe200080006ff */
[----:B------:R-:W1:Y:S11]  /*0900*/  FENCE.VIEW.ASYNC.S ;  /* 0x00000000000073c6 */ /* 0x000e760000000000 */
[----:B-1----:R2:W1:Y:S01]  /*0910*/  SYNCS.EXCH.64 URZ, [UR6+0x80], UR4 ;  /* 0x0000800406ff75b2 */ /* 0x0024620008000100 */
[----:B------:R2:W1:Y:S02]  /*0920*/  SYNCS.EXCH.64 URZ, [UR6+0x88], UR4 ;  /* 0x0000880406ff75b2 */ /* 0x0004640008000100 */
[----:B--2---:R-:W-:Y:S01]  /*0930*/  NOP ;  /* 0x0000000000007918 */ /* 0x004fe20000000000 */
.L_x_11:
[----:B------:R-:W2:Y:S01]  /*0940*/  SHFL.IDX PT, R2, R46, RZ, 0x1f ;  /* 0x00001fff2e027589 */ /* 0x000ea200000e0000 */
[----:B------:R-:W-:Y:S01]  /*0950*/  NOP ;  /* 0x0000000000007918 */ /* 0x000fe20000000000 */
[----:B--2---:R-:W-:-:S13]  /*0960*/  ISETP.NE.AND P0, PT, R2, 0x4, PT ;  /* 0x000000040200780c */ /* 0x004fda0003f05270 */
[----:B------:R-:W-:Y:S05]  /*0970*/  @P0 BRA `(.L_x_12) ;  /* 0x00000000004c0947 */ /* 0x000fea0003800000 */
[----:B-1----:R-:W1:Y:S01]  /*0980*/  S2UR UR6, SR_CgaCtaId ;  /* 0x00000000000679c3 */ /* 0x002e620000008800 */
[----:B------:R-:W-:Y:S01]  /*0990*/  UMOV UR4, 0x1e0 ;  /* 0x000001e000047882 */ /* 0x000fe20000000000 */
[----:B------:R-:W-:Y:S01]  /*09a0*/  UMOV UR5, 0x400 ;  /* 0x0000040000057882 */ /* 0x000fe20000000000 */
[----:B------:R-:W-:Y:S01]  /*09b0*/  USEL UR4, UR4, 0x1a0, UP3 ;  /* 0x000001a004047887 */ /* 0x000fe20009800000 */
[----:B------:R-:W-:Y:S01]  /*09c0*/  UMOV UR8, 0x1 ;  /* 0x0000000100087882 */ /* 0x000fe20000000000 */
[----:B------:R-:W-:Y:S01]  /*09d0*/  ELECT P0, URZ, PT ;  /* 0x0000000000ff782f */ /* 0x000fe20003800000 */
[----:B------:R-:W-:-:S04]  /*09e0*/  UIADD3 UR8, UPT, UPT, -UR8, 0x100000, URZ ;  /* 0x0010000008087890 */ /* 0x000fc8000fffe1ff */
[----:B------:R-:W-:Y:S02]  /*09f0*/  USHF.L.U32 UR9, UR8, 0xb, URZ ;  /* 0x0000000b08097899 */ /* 0x000fe400080006ff */
[----:B------:R-:W-:Y:S02]  /*0a00*/  USHF.L.U32 UR8, UR8, 0x1, URZ ;  /* 0x0000000108087899 */ /* 0x000fe400080006ff */
[----:B-1----:R-:W-:Y:S02]  /*0a10*/  ULEA UR6, UR6, UR5, 0x18 ;  /* 0x0000000506067291 */ /* 0x002fe4000f8ec0ff */
[----:B------:R-:W-:-:S04]  /*0a20*/  UIADD3 UR4, UPT, UPT, -UR4, 0x100000, URZ ;  /* 0x0010000004047890 */ /* 0x000fc8000fffe1ff */
[----:B------:R-:W-:Y:S02]  /*0a30*/  USHF.L.U32 UR5, UR4, 0xb, URZ ;  /* 0x0000000b04057899 */ /* 0x000fe400080006ff */
[----:B------:R-:W-:Y:S01]  /*0a40*/  USHF.L.U32 UR4, UR4, 0x1, URZ ;  /* 0x0000000104047899 */ /* 0x000fe200080006ff */
[----:B------:R-:W1:Y:S03]  /*0a50*/  FENCE.VIEW.ASYNC.S ;  /* 0x00000000000073c6 */ /* 0x000e660000000000 */
[----:B-1----:R2:W1:Y:S08]  /*0a60*/  SYNCS.EXCH.64 URZ, [UR6+0x90], UR8 ;  /* 0x0000900806ff75b2 */ /* 0x0024700008000100 */
[----:B------:R2:W1:Y:S01]  /*0a70*/  SYNCS.EXCH.64 URZ, [UR6+0xa0], UR4 ;  /* 0x0000a00406ff75b2 */ /* 0x0004620008000100 */
[----:B------:R2:W1:Y:S01]  /*0a80*/  SYNCS.EXCH.64 URZ, [UR6+0x98], UR8 ;  /* 0x0000980806ff75b2 */ /* 0x0004620008000100 */
[----:B------:R2:W1:Y:S02]  /*0a90*/  SYNCS.EXCH.64 URZ, [UR6+0xa8], UR4 ;  /* 0x0000a80406ff75b2 */ /* 0x0004640008000100 */
[----:B--2---:R-:W-:Y:S01]  /*0aa0*/  NOP ;  /* 0x0000000000007918 */ /* 0x004fe20000000000 */
.L_x_12:
        /* <DEDUP_REMOVED lines=26> */
.L_x_13:
[----:B------:R-:W2:Y:S01]  /*0c50*/  SHFL.IDX PT, R2, R46, RZ, 0x1f ;  /* 0x00001fff2e027589 */ /* 0x000ea200000e0000 */
[----:B------:R-:W1:Y:S01]  /*0c60*/  S2UR UR47, SR_CgaCtaId ;  /* 0x00000000002f79c3 */ /* 0x000e620000008800 */
[----:B------:R-:W-:Y:S01]  /*0c70*/  NOP ;  /* 0x0000000000007918 */ /* 0x000fe20000000000 */
[----:B--2---:R-:W-:-:S13]  /*0c80*/  ISETP.NE.AND P0, PT, R2, 0x3, PT ;  /* 0x000000030200780c */ /* 0x004fda0003f05270 */
[----:B-1----:R-:W-:Y:S05]  /*0c90*/  @P0 BRA `(.L_x_14) ;  /* 0x0000000000340947 */ /* 0x002fea0003800000 */
[----:B------:R-:W-:Y:S01]  /*0ca0*/  UMOV UR4, 0x400 ;  /* 0x0000040000047882 */ /* 0x000fe20000000000 */
[----:B------:R-:W-:Y:S01]  /*0cb0*/  UMOV UR6, 0x20 ;  /* 0x0000002000067882 */ /* 0x000fe20000000000 */
[----:B------:R-:W-:Y:S02]  /*0cc0*/  ULEA UR4, UR47, UR4, 0x18 ;  /* 0x000000042f047291 */ /* 0x000fe4000f8ec0ff */
[----:B------:R-:W-:-:S04]  /*0cd0*/  UIADD3 UR6, UPT, UPT, -UR6, 0x100000, URZ ;  /* 0x0010000006067890 */ /* 0x000fc8000fffe1ff */
[----:B------:R-:W-:Y:S02]  /*0ce0*/  USHF.L.U32 UR7, UR6, 0xb, URZ ;  /* 0x0000000b06077899 */ /* 0x000fe400080006ff */
[----:B------:R-:W-:Y:S01]  /*0cf0*/  USHF.L.U32 UR6, UR6, 0x1, URZ ;  /* 0x0000000106067899 */ /* 0x000fe200080006ff */
[----:B------:R-:W-:Y:S01]  /*0d00*/  ELECT P0, URZ, PT ;  /* 0x0000000000ff782f */ /* 0x000fe20003800000 */
[----:B------:R-:W1:Y:S10]  /*0d10*/  FENCE.VIEW.ASYNC.S ;  /* 0x00000000000073c6 */ /* 0x000e740000000000 */
[----:B-1----:R1:W2:Y:S01]  /*0d20*/  SYNCS.EXCH.64 URZ, [UR4+0xf0], UR6 ;  /* 0x0000f00604ff75b2 */ /* 0x0022a20008000100 */
[----:B------:R1:W1:Y:S01]  /*0d30*/  SYNCS.EXCH.64 URZ, [UR4+0x100], UR6 ;  /* 0x0001000604ff75b2 */ /* 0x0002620008000100 */
[----:B------:R1:W1:Y:S01]  /*0d40*/  SYNCS.EXCH.64 URZ, [UR4+0xf8], UR6 ;  /* 0x0000f80604ff75b2 */ /* 0x0002620008000100 */
[----:B------:R1:W1:Y:S01]  /*0d50*/  SYNCS.EXCH.64 URZ, [UR4+0x108], UR6 ;  /* 0x0001080604ff75b2 */ /* 0x0002620008000100 */
[----:B------:R-:W-:Y:S01]  /*0d60*/  NOP ;  /* 0x0000000000007918 */ /* 0x000fe20000000000 */
.L_x_14:
[----:B-1----:R-:W1:Y:S01]  /*0d70*/  LDCU UR4, c[0x0][0x36c] ;  /* 0x00006d80ff0477ac */ /* 0x002e620008000800 */
[----:B------:R-:W-:Y:S01]  /*0d80*/  ISETP.NE.OR P3, PT, R0, 0x2, !P3 ;  /* 0x000000020000780c */ /* 0x000fe20005f65670 */
[----:B------:R-:W-:Y:S01]  /*0d90*/  NOP ;  /* 0x0000000000007918 */ /* 0x000fe20000000000 */
[----:B------:R-:W-:Y:S01]  /*0da0*/  LOP3.LUT R0, R56, 0x1f, RZ, 0xc0, !PT ;  /* 0x0000001f38007812 */ /* 0x000fe200078ec0ff */
[----:B------:R-:W-:Y:S02]  /*0db0*/  UISETP.NE.AND UP4, UPT, UR17, URZ, UPT ;  /* 0x000000ff1100728c */ /* 0x000fe4000bf85270 */
[----:B-1----:R-:W-:-:S09]  /*0dc0*/  UISETP.EQ.U32.AND UP5, UPT, UR4, 0x1, UPT ;  /* 0x000000010400788c */ /* 0x002fd2000bfa2070 */
[----:B------:R-:W-:Y:S05]  /*0dd0*/  BRA.U !UP5, `(.L_x_15) ;  /* 0x000000010d087547 */ /* 0x000fea000b800000 */
[----:B--234-:R-:W-:Y:S01]  /*0de0*/  UCGABAR_ARV ;  /* 0x00000000000079c7 */ /* 0x01cfe20008000000 */
[----:B------:R-:W-:Y:S05]  /*0df0*/  BRA `(.L_x_16) ;  /* 0x0000000000047947 */ /* 0x000fea0003800000 */
.L_x_15:
[----:B--234-:R-:W-:Y:S01]  /*0e00*/  NOP ;  /* 0x0000000000007918 */ /* 0x01cfe20000000000 */
.L_x_16:
[----:B------:R-:W1:Y:S01]  /*0e10*/  S2UR UR7, SR_CTAID.X ;  /* 0x00000000000779c3 */ /* 0x000e620000002500 */
[----:B------:R-:W-:-:S05]  /*0e20*/  CS2R.32 R47, SR_CgaSize ;  /* 0x00000000002f7805 */ /* 0x000fca0000008a00 */
[----:B------:R-:W-:-:S05]  /*0e30*/  IMAD R47, R47, -0xa0, RZ ;  /* 0xffffff602f2f7824 */ /* 0x000fca00078e02ff */
[----:B------:R-:W-:-:S14]  /*0e40*/  R2UR UR5, R47 ;  /* 0x000000002f0572ca */ /* 0x000fdc00000e0000 */
[----:B------:R-:W2:Y:S01]  /*0e50*/  LDCU UR5, c[0x0][UR5+0x2b0] ;  /* 0x00005600050577ac */ /* 0x000ea20008000800 */
[----:B------:R-:W-:-:S05]  /*0e60*/  CS2R.32 R47, SR_CgaSize ;  /* 0x00000000002f7805 */ /* 0x000fca0000008a00 */
[----:B------:R-:W-:-:S05]  /*0e70*/  IMAD R47, R47, -0xa0, RZ ;  /* 0xffffff602f2f7824 */ /* 0x000fca00078e02ff */
[----:B------:R-:W-:-:S14]  /*0e80*/  R2UR UR4, R47 ;  /* 0x000000002f0472ca */ /* 0x000fdc00000e0000 */
[----:B------:R-:W3:Y:S01]  /*0e90*/  LDCU UR4, c[0x0][UR4+0x2b4] ;  /* 0x00005680040477ac */ /* 0x000ee20008000800 */
[----:B------:R-:W4:Y:S01]  /*0ea0*/  S2UR UR8, SR_CTAID.Y ;  /* 0x00000000000879c3 */ /* 0x000f220000002600 */
[----:B------:R-:W-:-:S05]  /*0eb0*/  CS2R.32 R47, SR_CgaSize ;  /* 0x00000000002f7805 */ /* 0x000fca0000008a00 */
[----:B------:R-:W-:-:S05]  /*0ec0*/  IMAD R47, R47, -0xa0, RZ ;  /* 0xffffff602f2f7824 */ /* 0x000fca00078e02ff */
[----:B------:R-:W-:-:S14]  /*0ed0*/  R2UR UR9, R47 ;  /* 0x000000002f0972ca */ /* 0x000fdc00000e0000 */
[----:B------:R-:W3:Y:S01]  /*0ee0*/  LDCU UR9, c[0x0][UR9+0x2a0] ;  /* 0x00005400090977ac */ /* 0x000ee20008000800 */
[----:B------:R-:W3:Y:S01]  /*0ef0*/  LDCU UR21, c[0x0][0xb24] ;  /* 0x00016480ff1577ac */ /* 0x000ee20008000800 */
[----:B------:R-:W1:Y:S01]  /*0f00*/  S2UR UR36, SR_CTAID.Z ;  /* 0x00000000002479c3 */ /* 0x000e620000002700 */
[----:B------:R-:W-:-:S05]  /*0f10*/  CS2R.32 R47, SR_CgaSize ;  /* 0x00000000002f7805 */ /* 0x000fca0000008a00 */
[----:B------:R-:W-:-:S05]  /*0f20*/  IMAD R47, R47, -0xa0, RZ ;  /* 0xffffff602f2f7824 */ /* 0x000fca00078e02ff */
[----:B------:R-:W-:-:S14]  /*0f30*/  R2UR UR63, R47 ;  /* 0x000000002f3f72ca */ /* 0x000fdc00000e0000 */
[----:B------:R-:W3:Y:S01]  /*0f40*/  LDCU UR63, c[0x0][UR63+0x2a4] ;  /* 0x000054803f3f77ac */ /* 0x000ee20008000800 */
[----:B------:R-:W3:Y:S01]  /*0f50*/  LDCU UR42, c[0x0][0xb24] ;  /* 0x00016480ff2a77ac */ /* 0x000ee20008000800 */
[----:B-1----:R-:W-:Y:S01]  /*0f60*/  I2FP.F32.U32 R3, UR7 ;  /* 0x0000000700037c45 */ /* 0x002fe20008201000 */
[----:B------:R-:W1:Y:S04]  /*0f70*/  LDCU UR28, c[0x0][0xb30] ;  /* 0x00016600ff1c77ac */ /* 0x000e680008000800 */
[----:B--2---:R-:W-:Y:S01]  /*0f80*/  FMUL R3, R3, UR5 ;  /* 0x0000000503037c20 */ /* 0x004fe20008400000 */
[----:B------:R-:W-:Y:S01]  /*0f90*/  USHF.L.U32 UR26, UR47, 0xb, URZ ;  /* 0x0000000b2f1a7899 */ /* 0x000fe200080006ff */
[----:B----4-:R-:W-:Y:S01]  /*0fa0*/  I2FP.F32.U32 R2, UR8 ;  /* 0x0000000800027c45 */ /* 0x010fe20008201000 */
[----:B---3--:R-:W-:-:S03]  /*0fb0*/  UISETP.GE.AND UP2, UPT, UR21, 0x1, UPT ;  /* 0x000000011500788c */ /* 0x008fc6000bf46270 */
[----:B------:R-:W2:Y:S01]  /*0fc0*/  F2I.U32.TRUNC.NTZ R3, R3 ;  /* 0x0000000300037305 */ /* 0x000ea2000020f000 */
[----:B------:R-:W-:Y:S01]  /*0fd0*/  UMOV UR16, UR7 ;  /* 0x0000000700107c82 */ /* 0x000fe20008000000 */
[----:B------:R-:W-:Y:S01]  /*0fe0*/  FMUL R2, R2, UR4 ;  /* 0x0000000402027c20 */ /* 0x000fe20008400000 */
[----:B------:R-:W-:-:S05]  /*0ff0*/  UMOV UR20, UR8 ;  /* 0x0000000800147c82 */ /* 0x000fca0008000000 */
[----:B------:R-:W3:Y:S01]  /*1000*/  F2I.U32.TRUNC.NTZ R2, R2 ;  /* 0x0000000200027305 */ /* 0x000ee2000020f000 */
[----:B--2---:R-:W-:Y:S02]  /*1010*/  R2UR UR4, R3 ;  /* 0x00000000030472ca */ /* 0x004fe400000e0000 */
[----:B---3--:R-:W-:Y:S02]  /*1020*/  R2UR UR6, R2 ;  /* 0x00000000020672ca */ /* 0x008fe400000e0000 */
[----:B------:R-:W-:-:S09]  /*1030*/  PRMT R2, RZ, 0x7610, R2 ;  /* 0x00007610ff027816 */ /* 0x000fd20000000002 */
[----:B------:R-:W-:-:S04]  /*1040*/  UIADD3 UR5, UPT, UPT, -UR4, URZ, URZ ;  /* 0x000000ff04057290 */ /* 0x000fc8000fffe1ff */
[----:B------:R-:W-:Y:S02]  /*1050*/  UIMAD UR5, UR9, UR5, UR7 ;  /* 0x00000005090572a4 */ /* 0x000fe4000f8e0207 */
[----:B------:R-:W-:-:S04]  /*1060*/  UIADD3 UR4, UPT, UPT, -UR6, URZ, URZ ;  /* 0x000000ff06047290 */ /* 0x000fc8000fffe1ff */
[----:B------:R-:W-:Y:S01]  /*1070*/  IMAD.U32 R47, RZ, RZ, UR5 ;  /* 0x00000005ff2f7e24 */ /* 0x000fe2000f8e00ff */
[----:B------:R-:W-:Y:S01]  /*1080*/  UIMAD UR63, UR63, UR4, UR8 ;  /* 0x000000043f3f72a4 */ /* 0x000fe2000f8e0208 */
[----:B-1----:R-:W-:Y:S11]  /*1090*/  BRA.U UP4, `(.L_x_17) ;  /* 0x0000000104287547 */ /* 0x002ff6000b800000 */
[----:B------:R-:W-:Y:S01]  /*10a0*/  R2UR UR4, R47 ;  /* 0x000000002f0472ca */ /* 0x000fe200000e0000 */
[----:B------:R-:W-:Y:S02]  /*10b0*/  UISETP.NE.AND UP0, UPT, UR63, URZ, UPT ;  /* 0x000000ff3f00728c */ /* 0x000fe4000bf05270 */
[----:B------:R-:W-:-:S10]  /*10c0*/  UISETP.NE.AND UP1, UPT, UR63, 0x1, UPT ;  /* 0x000000013f00788c */ /* 0x000fd4000bf25270 */
[----:B------:R-:W-:-:S04]  /*10d0*/  UISETP.EQ.OR UP0, UPT, UR4, URZ, !UP0 ;  /* 0x000000ff0400728c */ /* 0x000fc8000c702670 */
[----:B------:R-:W-:Y:S02]  /*10e0*/  USEL UR5, URZ, 0x1, !UP0 ;  /* 0x00000001ff057887 */ /* 0x000fe4000c000000 */
[----:B------:R-:W-:Y:S02]  /*10f0*/  UISETP.NE.AND UP0, UPT, UR4, URZ, UPT ;  /* 0x000000ff0400728c */ /* 0x000fe4000bf05270 */
[----:B------:R-:W-:-:S04]  /*1100*/  USEL UR4, URZ, 0x2, UP1 ;  /* 0x00000002ff047887 */ /* 0x000fc80008800000 */
[----:B------:R-:W-:-:S04]  /*1110*/  USEL UR4, UR4, 0x2, UP0 ;  /* 0x0000000204047887 */ /* 0x000fc80008000000 */
[----:B------:R-:W-:-:S06]  /*1120*/  UIADD3 UR4, UPT, UPT, UR5, UR4, URZ ;  /* 0x0000000405047290 */ /* 0x000fcc000fffe0ff */
[----:B------:R-:W-:Y:S02]  /*1130*/  MOV R2, UR4 ;  /* 0x0000000400027c02 */ /* 0x000fe40008000f00 */
.L_x_17:
[----:B------:R-:W-:Y:S05]  /*1140*/  BRA.U !UP2, `(.L_x_18) ;  /* 0x000000010ad47547 */ /* 0x000fea000b800000 */
[----:B------:R-:W1:Y:S01]  /*1150*/  LDCU.128 UR12, c[0x0][0xb10] ;  /* 0x00016200ff0c77ac */ /* 0x000e620008000c00 */
[----:B------:R-:W2:Y:S01]  /*1160*/  LDCU UR6, c[0x0][0x370] ;  /* 0x00006e00ff0677ac */ /* 0x000ea20008000800 */
[----:B------:R-:W3:Y:S01]  /*1170*/  LDCU UR5, c[0x0][0x374] ;  /* 0x00006e80ff0577ac */ /* 0x000ee20008000800 */
[----:B------:R-:W4:Y:S01]  /*1180*/  LDCU UR27, c[0x0][0xb0c] ;  /* 0x00016180ff1b77ac */ /* 0x000f220008000800 */
[----:B------:R-:W4:Y:S01]  /*1190*/  LDCU UR4, c[0x0][0xb20] ;  /* 0x00016400ff0477ac */ /* 0x000f220008000800 */
[----:B------:R-:W4:Y:S01]  /*11a0*/  LDCU.64 UR8, c[0x0][0xb28] ;  /* 0x00016500ff0877ac */ /* 0x000f220008000a00 */
[----:B-1----:R-:W-:Y:S02]  /*11b0*/  UISETP.NE.AND UP0, UPT, UR14, 0x1, UPT ;  /* 0x000000010e00788c */ /* 0x002fe4000bf05270 */
[----:B---3--:R-:W-:Y:S02]  /*11c0*/  UIMAD.WIDE.U32 UR10, UR5, UR15, URZ ;  /* 0x0000000f050a72a5 */ /* 0x008fe4000f8e00ff */
[----:B--2---:R-:W-:-:S02]  /*11d0*/  UIMAD.WIDE.U32 UR22, UR6, UR12, URZ ;  /* 0x0000000c061672a5 */ /* 0x004fc4000f8e00ff */
[----:B----4-:R-:W-:Y:S02]  /*11e0*/  UISETP.NE.AND UP1, UPT, UR27, 0x1, UPT ;  /* 0x000000011b00788c */ /* 0x010fe4000bf25270 */
[----:B------:R-:W-:Y:S01]  /*11f0*/  UISETP.NE.AND UP2, UPT, UR21, 0x1, UPT ;  /* 0x000000011500788c */ /* 0x000fe2000bf45270 */
[----:B------:R-:W-:Y:S02]  /*1200*/  UMOV UR10, UR11 ;  /* 0x0000000b000a7c82 */ /* 0x000fe40008000000 */
[----:B------:R-:W-:Y:S01]  /*1210*/  UMOV UR22, UR23 ;  /* 0x0000001700167c82 */ /* 0x000fe20008000000 */
[----:B------:R-:W-:Y:S02]  /*1220*/  @UP0 USHF.R.U32.HI UR5, URZ, UR4, UR10 ;  /* 0x00000004ff050299 */ /* 0x000fe4000801160a */
[----:B------:R-:W-:Y:S02]  /*1230*/  UIMAD.WIDE.U32 UR24, UR20, UR15, URZ ;  /* 0x0000000f141872a5 */ /* 0x000fe4000f8e00ff */
[----:B------:R-:W-:-:S02]  /*1240*/  UIMAD.WIDE.U32 UR10, UR5, UR8, URZ ;  /* 0x00000008050a72a5 */ /* 0x000fc4000f8e00ff */
[----:B------:R-:W-:Y:S02]  /*1250*/  @UP1 USHF.R.U32.HI UR6, URZ, UR13, UR22 ;  /* 0x0000000dff061299 */ /* 0x000fe40008011616 */
[----:B------:R-:W-:Y:S02]  /*1260*/  UIMAD.WIDE.U32 UR18, UR16, UR12, URZ ;  /* 0x0000000c101272a5 */ /* 0x000fe4000f8e00ff */
[----:B------:R-:W-:Y:S01]  /*1270*/  UIMAD.WIDE.U32 UR22, UR6, UR8, URZ ;  /* 0x00000008061672a5 */ /* 0x000fe2000f8e00ff */
[----:B------:R-:W-:Y:S01]  /*1280*/  UMOV UR24, UR25 ;  /* 0x0000001900187c82 */ /* 0x000fe20008000000 */
[----:B------:R-:W-:Y:S01]  /*1290*/  UMOV UR10, UR11 ;  /* 0x0000000b000a7c82 */ /* 0x000fe20008000000 */
[----:B------:R-:W-:Y:S02]  /*12a0*/  USHF.R.U32.HI UR24, URZ, UR4, UR24 ;  /* 0x00000004ff187299 */ /* 0x000fe40008011618 */
[----:B------:R-:W-:Y:S02]  /*12b0*/  @UP2 USHF.R.U32.HI UR5, URZ, UR9, UR10 ;  /* 0x00000009ff052299 */ /* 0x000fe4000801160a */
[----:B------:R-:W-:Y:S01]  /*12c0*/  UMOV UR7, UR23 ;  /* 0x0000001700077c82 */ /* 0x000fe20008000000 */
[----:B------:R-:W-:Y:S01]  /*12d0*/  UMOV UR18, UR19 ;  /* 0x0000001300127c82 */ /* 0x000fe20008000000 */
[----:B------:R-:W-:-:S02]  /*12e0*/  @UP2 USHF.R.U32.HI UR6, URZ, UR9, UR7 ;  /* 0x00000009ff062299 */ /* 0x000fc40008011607 */
[----:B------:R-:W-:Y:S02]  /*12f0*/  USHF.R.U32.HI UR13, URZ, UR13, UR18 ;  /* 0x0000000dff0d7299 */ /* 0x000fe40008011612 */
[----:B------:R-:W-:Y:S02]  /*1300*/  USEL UR4, UR20, UR24, !UP0 ;  /* 0x0000001814047287 */ /* 0x000fe4000c000000 */
[----:B------:R-:W-:Y:S02]  /*1310*/  UIMAD UR7, UR5, UR21, URZ ;  /* 0x00000015050772a4 */ /* 0x000fe4000f8e02ff */
[----:B------:R-:W-:Y:S02]  /*1320*/  USEL UR5, UR16, UR13, !UP1 ;  /* 0x0000000d10057287 */ /* 0x000fe4000c800000 */
[----:B------:R-:W-:Y:S02]  /*1330*/  UIMAD UR12, UR6, UR21, URZ ;  /* 0x00000015060c72a4 */ /* 0x000fe4000f8e02ff */
[----:B------:R-:W-:-:S02]  /*1340*/  UISETP.GE.AND UP0, UPT, UR4, UR7, UPT ;  /* 0x000000070400728c */ /* 0x000fc4000bf06270 */
[----:B------:R-:W-:Y:S02]  /*1350*/  UIMAD.WIDE.U32 UR10, UR4, UR8, URZ ;  /* 0x00000008040a72a5 */ /* 0x000fe4000f8e00ff */
[----:B------:R-:W-:Y:S02]  /*1360*/  UISETP.GE.OR UP0, UPT, UR5, UR12, UP0 ;  /* 0x0000000c0500728c */ /* 0x000fe40008706670 */
[----:B------:R-:W-:Y:S02]  /*1370*/  UIMAD.WIDE.U32 UR12, UR5, UR8, URZ ;  /* 0x00000008050c72a5 */ /* 0x000fe4000f8e00ff */
[----:B------:R-:W-:Y:S01]  /*1380*/  UIADD3 UR10, UPT, UPT, -UR4, URZ, URZ ;  /* 0x000000ff040a7290 */ /* 0x000fe2000fffe1ff */
[----:B------:R-:W-:Y:S01]  /*1390*/  UMOV UR8, UR11 ;  /* 0x0000000b00087c82 */ /* 0x000fe20008000000 */
[----:B------:R-:W-:Y:S02]  /*13a0*/  UIADD3 UR11, UPT, UPT, -UR5, URZ, URZ ;  /* 0x000000ff050b7290 */ /* 0x000fe4000fffe1ff */
[----:B------:R-:W-:-:S03]  /*13b0*/  USHF.R.U32.HI UR8, URZ, UR9, UR8 ;  /* 0x00000009ff087299 */ /* 0x000fc60008011608 */
[----:B------:R-:W-:Y:S01]  /*13c0*/  @!UP0 UMOV UR7, UR13 ;  /* 0x0000000d00078c82 */ /* 0x000fe20008000000 */
[----:B------:R-:W-:Y:S02]  /*13d0*/  UIMAD UR20, UR14, UR10, UR20 ;  /* 0x0000000a0e1472a4 */ /* 0x000fe4000f8e0214 */
[----:B------:R-:W-:Y:S02]  /*13e0*/  USEL UR8, UR4, UR8, !UP2 ;  /* 0x0000000804087287 */ /* 0x000fe4000d000000 */
[----:B------:R-:W-:Y:S02]  /*13f0*/  @!UP0 USHF.R.U32.HI UR7, URZ, UR9, UR7 ;  /* 0x00000009ff078299 */ /* 0x000fe40008011607 */
[----:B------:R-:W-:Y:S02]  /*1400*/  UIADD3 UR9, UPT, UPT, -UR8, URZ, URZ ;  /* 0x000000ff08097290 */ /* 0x000fe4000fffe1ff */
[----:B------:R-:W-:Y:S02]  /*1410*/  @!UP0 USEL UR7, UR5, UR7, !UP2 ;  /* 0x0000000705078287 */ /* 0x000fe4000d000000 */
[----:B------:R-:W-:-:S02]  /*1420*/  UIMAD UR9, UR21, UR9, UR4 ;  /* 0x00000009150972a4 */ /* 0x000fc4000f8e0204 */
[----:B------:R-:W-:Y:S02]  /*1430*/  @!UP0 UIADD3 UR8, UPT, UPT, UR8, -UR7, URZ ;  /* 0x8000000708088290 */ /* 0x000fe4000fffe0ff */
[----:B------:R-:W-:Y:S02]  /*1440*/  @!UP0 UIMAD UR6, UR9, UR6, UR7 ;  /* 0x00000006090682a4 */ /* 0x000fe4000f8e0207 */
[----:B------:R-:W-:Y:S02]  /*1450*/  @!UP0 UIMAD UR4, UR8, UR21, UR5 ;  /* 0x00000015080482a4 */ /* 0x000fe4000f8e0205 */
[----:B------:R-:W-:Y:S02]  /*1460*/  UIMAD UR16, UR27, UR11, UR16 ;  /* 0x0000000b1b1072a4 */ /* 0x000fe4000f8e0210 */
[----:B------:R-:W-:Y:S01]  /*1470*/  UIMAD UR20, UR4, UR14, UR20 ;  /* 0x0000000e041472a4 */ /* 0x000fe2000f8e0214 */
[----:B------:R-:W-:Y:S02]  /*1480*/  @!UP0 UMOV UR5, UR6 ;  /* 0x0000000600058c82 */ /* 0x000fe40008000000 */
[----:B------:R-:W-:-:S12]  /*1490*/  UIMAD UR16, UR5, UR27, UR16 ;  /* 0x0000001b051072a4 */ /* 0x000fd8000f8e0210 */
.L_x_18:
[----:B------:R-:W-:Y:S02]  /*14a0*/  UISETP.NE.AND UP1, UPT, UR28, 0x1, UPT ;  /* 0x000000011c00788c */ /* 0x000fe4000bf25270 */
[----:B------:R-:W-:Y:S02]  /*14b0*/  UISETP.NE.AND UP0, UPT, UR17, 0x2, UPT ;  /* 0x000000021100788c */ /* 0x000fe4000bf05270 */
[----:B------:R-:W-:-:S05]  /*14c0*/  ULOP3.LUT UR23, UR26, 0x800, URZ, 0xc0, !UPT ;  /* 0x000008001a177892 */ /* 0x000fca000f8ec0ff */
[----:B------:R-:W-:Y:S07]  /*14d0*/  BRA.U UP1, `(.L_x_19) ;  /* 0x0000000101447547 */ /* 0x000fee000b800000 */
[----:B------:R-:W1:Y:S01]  /*14e0*/  LDCU.128 UR8, c[0x0][0xb10] ;  /* 0x00016200ff0877ac */ /* 0x000e620008000c00 */
[----:B------:R-:W2:Y:S01]  /*14f0*/  LDCU UR12, c[0x0][0xb0c] ;  /* 0x00016180ff0c77ac */ /* 0x000ea20008000800 */
[----:B------:R-:W3:Y:S01]  /*1500*/  LDCU UR13, c[0x0][0xb20] ;  /* 0x00016400ff0d77ac */ /* 0x000ee20008000800 */
[----:B-1----:R-:W-:Y:S02]  /*1510*/  UIMAD.WIDE.U32 UR6, UR16, UR8, URZ ;  /* 0x00000008100672a5 */ /* 0x002fe4000f8e00ff */
[----:B------:R-:W-:Y:S02]  /*1520*/  UIMAD.WIDE.U32 UR4, UR20, UR11, URZ ;  /* 0x0000000b140472a5 */ /* 0x000fe4000f8e00ff */
[----:B--2---:R-:W-:Y:S02]  /*1530*/  UISETP.NE.AND UP2, UPT, UR12, 0x1, UPT ;  /* 0x000000010c00788c */ /* 0x004fe4000bf45270 */
[----:B------:R-:W-:Y:S01]  /*1540*/  UISETP.NE.AND UP1, UPT, UR10, 0x1, UPT ;  /* 0x000000010a00788c */ /* 0x000fe2000bf25270 */
[----:B------:R-:W-:-:S02]  /*1550*/  UMOV UR6, UR7 ;  /* 0x0000000700067c82 */ /* 0x000fc40008000000 */
[----:B------:R-:W-:Y:S01]  /*1560*/  UMOV UR4, UR5 ;  /* 0x0000000500047c82 */ /* 0x000fe20008000000 */
[----:B------:R-:W-:Y:S02]  /*1570*/  USHF.R.U32.HI UR6, URZ, UR9, UR6 ;  /* 0x00000009ff067299 */ /* 0x000fe40008011606 */
[----:B---3--:R-:W-:Y:S02]  /*1580*/  USHF.R.U32.HI UR4, URZ, UR13, UR4 ;  /* 0x0000000dff047299 */ /* 0x008fe40008011604 */
[----:B------:R-:W-:Y:S02]  /*1590*/  USEL UR5, UR16, UR6, !UP2 ;  /* 0x0000000610057287 */ /* 0x000fe4000d000000 */
[----:B------:R-:W-:-:S04]  /*15a0*/  USEL UR4, UR20, UR4, !UP1 ;  /* 0x0000000414047287 */ /* 0x000fc8000c800000 */
[----:B------:R-:W-:Y:S02]  /*15b0*/  UIADD3 UR6, UPT, UPT, UR5, -UR4, URZ ;  /* 0x8000000405067290 */ /* 0x000fe4000fffe0ff */
[----:B------:R-:W-:Y:S02]  /*15c0*/  UIADD3 UR4, UPT, UPT, -UR5, UR4, URZ ;  /* 0x0000000405047290 */ /* 0x000fe4000fffe1ff */
[----:B------:R-:W-:Y:S02]  /*15d0*/  UIMAD UR20, UR6, UR10, UR20 ;  /* 0x0000000a061472a4 */ /* 0x000fe4000f8e0214 */
[----:B------:R-:W-:-:S12]  /*15e0*/  UIMAD UR16, UR4, UR12, UR16 ;  /* 0x0000000c041072a4 */ /* 0x000fd8000f8e0210 */
.L_x_19:
[----:B------:R-:W-:Y:S05]  /*15f0*/  BRA.U !UP5, `(.L_x_20) ;  /* 0x000000010d0c7547 */ /* 0x000fea000b800000 */
[----:B------:R-:W-:Y:S01]  /*1600*/  UCGABAR_WAIT ;  /* 0x0000000000007dc7 */ /* 0x000fe20008000000 */
[----:B------:R-:W-:Y:S01]  /*1610*/  CCTL.IVALL ;  /* 0x00000000ff00798f */ /* 0x000fe20002000000 */
[----:B------:R-:W-:Y:S05]  /*1620*/  BRA `(.L_x_21) ;  /* 0x0000000000047947 */ /* 0x000fea0003800000 */
.L_x_20:
[----:B------:R-:W-:Y:S06]  /*1630*/  BAR.SYNC.DEFER_BLOCKING 0x0 ;  /* 0x0000000000007b1d */ /* 0x000fec0000010000 */
.L_x_21:
[----:B------:R-:W-:Y:S05]  /*1640*/  BRA.U UP0, `(.L_x_22) ;  /* 0x0000001500207547 */ /* 0x000fea000b800000 */
[----:B------:R-:W1:Y:S01]  /*1650*/  LDCU UR6, c[0x0][0x38c] ;  /* 0x00007180ff0677ac */ /* 0x000e620008000800 */
[----:B------:R-:W-:Y:S01]  /*1660*/  PLOP3.LUT P1, PT, PT, PT, UP3, 0x80, 0x8 ;  /* 0x000000000008781c */ /* 0x000fe20003f2f038 */
[----:B------:R-:W-:Y:S01]  /*1670*/  IMAD.MOV.U32 R12, RZ, RZ, 0x1 ;  /* 0x00000001ff0c7424 */ /* 0x000fe200078e00ff */
[----:B------:R-:W-:Y:S01]  /*1680*/  ISETP.EQ.OR P2, PT, R0, RZ, P3 ;  /* 0x000000ff0000720c */ /* 0x000fe20001f42670 */
[----:B------:R-:W-:Y:S01]  /*1690*/  UISETP.NE.AND UP1, UPT, UR17, URZ, UPT ;  /* 0x000000ff1100728c */ /* 0x000fe2000bf25270 */
[----:B------:R-:W-:Y:S02]  /*16a0*/  PLOP3.LUT P1, PT, P1, PT, PT, 0x8, 0x80 ;  /* 0x000000000080781c */ /* 0x000fe40000f2e170 */
[----:B------:R-:W-:Y:S01]  /*16b0*/  CS2R R10, SRZ ;  /* 0x00000000000a7805 */ /* 0x000fe2000001ff00 */
[----:B------:R-:W-:Y:S01]  /*16c0*/  IMAD.MOV.U32 R9, RZ, RZ, RZ ;  /* 0x000000ffff097224 */ /* 0x000fe200078e00ff */
[----:B------:R-:W2:Y:S01]  /*16d0*/  LDCU UR43, c[0x0][0x370] ;  /* 0x00006e00ff2b77ac */ /* 0x000ea20008000800 */
[----:B------:R-:W-:Y:S01]  /*16e0*/  IMAD.MOV.U32 R8, RZ, RZ, 0x1 ;  /* 0x00000001ff087424 */ /* 0x000fe200078e00ff */
[----:B------:R-:W3:Y:S01]  /*16f0*/  LDCU.64 UR38, c[0x0][0x348] ;  /* 0x00006900ff2677ac */ /* 0x000ee20008000a00 */
[----:B------:R-:W-:-:S02]  /*1700*/  USHF.R.U32.HI UR48, URZ, 0x6, UR23 ;  /* 0x00000006ff307899 */ /* 0x000fc40008011617 */
[----:B-1----:R-:W-:Y:S02]  /*1710*/  UIADD3 UR5, UPT, UPT, UR6, 0x7f, URZ ;  /* 0x0000007f06057890 */ /* 0x002fe4000fffe0ff */
[----:B------:R-:W-:Y:S02]  /*1720*/  UIADD3 UR49, UPT, UPT, UR6, 0xfe, URZ ;  /* 0x000000fe06317890 */ /* 0x000fe4000fffe0ff */
[----:B------:R-:W-:Y:S01]  /*1730*/  USHF.R.S32.HI UR4, URZ, 0x1f, UR5 ;  /* 0x0000001fff047899 */ /* 0x000fe20008011405 */
[----:B------:R-:W1:Y:S03]  /*1740*/  LDCU UR41, c[0x0][0x374] ;  /* 0x00006e80ff2977ac */ /* 0x000e660008000800 */
[----:B------:R-:W-:Y:S02]  /*1750*/  ULEA.HI UR4, UR4, UR5, URZ, 0x7 ;  /* 0x0000000504047291 */ /* 0x000fe4000f8f38ff */
[----:B------:R-:W-:-:S02]  /*1760*/  USEL UR29, UR40, 0x2, UP1 ;  /* 0x00000002281d7887 */ /* 0x000fc40008800000 */
[----:B------:R-:W-:Y:S02]  /*1770*/  USHF.R.S32.HI UR45, URZ, 0x7, UR4 ;  /* 0x00000007ff2d7899 */ /* 0x000fe40008011404 */
[----:B------:R-:W-:Y:S02]  /*1780*/  UIADD3 UR4, UPT, UPT, UR6, -0x1, URZ ;  /* 0xffffffff06047890 */ /* 0x000fe4000fffe0ff */
[----:B------:R-:W-:Y:S02]  /*1790*/  UISETP.LT.U32.AND UP0, UPT, UR45, 0x4, UPT ;  /* 0x000000042d00788c */ /* 0x000fe4000bf01070 */
[----:B------:R-:W-:Y:S02]  /*17a0*/  UISETP.GE.U32.AND UP2, UPT, UR4, -0xff, UPT ;  /* 0xffffff010400788c */ /* 0x000fe4000bf46070 */
[----:B------:R-:W-:Y:S01]  /*17b0*/  USEL UR44, UR45, 0x4, UP0 ;  /* 0x000000042d2c7887 */ /* 0x000fe20008000000 */
[----:B------:R-:W-:-:S03]  /*17c0*/  UMOV UR21, URZ ;  /* 0x000000ff00157c82 */ /* 0x000fc60008000000 */
[----:B------:R-:W-:Y:S02]  /*17d0*/  UIADD3 UR22, UPT, UPT, UR44, -0x1, URZ ;  /* 0xffffffff2c167890 */ /* 0x000fe4000fffe0ff */
[----:B------:R-:W-:-:S03]  /*17e0*/  UIADD3 UR46, UPT, UPT, UR45, -UR44, URZ ;  /* 0x8000002c2d2e7290 */ /* 0x000fc6000fffe0ff */
[----:B------:R-:W-:-:S04]  /*17f0*/  @UP2 UIADD3 UR22, UPT, UPT, UR44, URZ, URZ ;  /* 0x000000ff2c162290 */ /* 0x000fc8000fffe0ff */
[----:B-123--:R-:W-:-:S12]  /*1800*/  UIADD3 UR22, UPT, UPT, UR22, 0x1, URZ ;  /* 0x0000000116167890 */ /* 0x00efd8000fffe0ff */
.L_x_42:
[----:B------:R-:W-:Y:S01]  /*1810*/  UISETP.NE.AND UP0, UPT, UR47, URZ, UPT ;  /* 0x000000ff2f00728c */ /* 0x000fe2000bf05270 */
[----:B------:R-:W1:Y:S08]  /*1820*/  S2UR UR47, SR_CgaCtaId ;  /* 0x00000000002f79c3 */ /* 0x000e700000008800 */
[----:B------:R-:W-:Y:S05]  /*1830*/  BRA.U UP0, `(.L_x_23) ;  /* 0x0000000100347547 */ /* 0x000fea000b800000 */
[----:B------:R-:W2:Y:S01]  /*1840*/  S2R R0, SR_CgaCtaId ;  /* 0x0000000000007919 */ /* 0x000ea20000008800 */
[----:B------:R-:W-:-:S04]  /*1850*/  MOV R2, 0x400 ;  /* 0x0000040000027802 */ /* 0x000fc80000000f00 */
[----:B--2---:R-:W-:Y:S02]  /*1860*/  LEA R0, R0, R2, 0x18 ;  /* 0x0000000200007211 */ /* 0x004fe400078ec0ff */
[----:B------:R-:W-:-:S03]  /*1870*/  SHF.L.U32 R2, R8, 0x1f, RZ ;  /* 0x0000001f08027819 */ /* 0x000fc600000006ff */
[----:B------:R-:W-:-:S04]  /*1880*/  IMAD R0, R9, 0x8, R0 ;  /* 0x0000000809007824 */ /* 0x000fc800078e0200 */
[----:B------:R-:W2:Y:S02]  /*1890*/  SYNCS.PHASECHK.TRANS64.TRYWAIT P0, [R0+URZ+0x100], R2 ;  /* 0x00010002000075a7 */ /* 0x000ea400080011ff */
[----:B--2---:R-:W-:Y:S05]  /*18a0*/  @!P0 BRA `(.L_x_24) ;  /* 0x0000006c00fc8947 */ /* 0x004fea0003800000 */
.L_x_138:
[----:B------:R-:W-:Y:S01]  /*18b0*/  VIADD R9, R9, 0x1 ;  /* 0x0000000109097836 */ /* 0x000fe20000000000 */
[----:B------:R2:W-:Y:S04]  /*18c0*/  SYNCS.ARRIVE.TRANS64.A1T0 RZ, [R0+URZ+0xf0], RZ ;  /* 0x0000f0ff00ff79a7 */ /* 0x0005e800081000ff */
[----:B------:R-:W-:-:S04]  /*18d0*/  ISETP.NE.AND P0, PT, R9, 0x2, PT ;  /* 0x000000020900780c */ /* 0x000fc80003f05270 */
[----:B------:R-:W-:Y:S02]  /*18e0*/  SEL R9, R9, RZ, P0 ;  /* 0x000000ff09097207 */ /* 0x000fe40000000000 */
[----:B--2---:R-:W-:-:S04]  /*18f0*/  SEL R0, RZ, 0x1, P0 ;  /* 0x00000001ff007807 */ /* 0x004fc80000000000 */
[----:B------:R-:W-:-:S07]  /*1900*/  LOP3.LUT R8, R8, R0, RZ, 0x3c, !PT ;  /* 0x0000000008087212 */ /* 0x000fce00078e3cff */
.L_x_23:
[----:B------:R-:W-:Y:S01]  /*1910*/  UMOV UR13, 0x400 ;  /* 0x00000400000d7882 */ /* 0x000fe20000000000 */
[----:B------:R-:W-:Y:S01]  /*1920*/  SHF.L.U32 R0, R12, 0x1f, RZ ;  /* 0x0000001f0c007819 */ /* 0x000fe200000006ff */
[----:B-1----:R-:W-:Y:S02]  /*1930*/  ULEA UR13, UR47, UR13, 0x18 ;  /* 0x0000000d2f0d7291 */ /* 0x002fe4000f8ec0ff */
[----:B------:R-:W-:Y:S02]  /*1940*/  UISETP.GE.U32.AND UP0, UPT, UR49, 0xff, UPT ;  /* 0x000000ff3100788c */ /* 0x000fe4000bf06070 */
[----:B------:R-:W-:Y:S02]  /*1950*/  ULEA UR4, UR21, UR13, 0x3 ;  /* 0x0000000d15047291 */ /* 0x000fe4000f8e18ff */
[----:B------:R-:W-:Y:S02]  /*1960*/  USHF.L.U32 UR19, UR20, 0x7, URZ ;  /* 0x0000000714137899 */ /* 0x000fe400080006ff */
[----:B------:R-:W-:Y:S01]  /*1970*/  ULEA UR35, UR16, UR48, 0x6 ;  /* 0x0000003010237291 */ /* 0x000fe2000f8e30ff */
[----:B------:R-:W-:-:S04]  /*1980*/  UMOV UR14, URZ ;  /* 0x000000ff000e7c82 */ /* 0x000fc80008000000 */
[----:B------:R1:W2:Y:S01]  /*1990*/  SYNCS.PHASECHK.TRANS64.TRYWAIT P0, [UR4+0x20], R0 ;  /* 0x00002000ff0075a7 */ /* 0x0002a20008001104 */
[----:B------:R-:W-:Y:S06]  /*19a0*/  BRA.U !UP0, `(.L_x_25) ;  /* 0x0000000108f07547 */ /* 0x000fec000b800000 */
[----:B------:R-:W-:Y:S01]  /*19b0*/  UMOV UR15, URZ ;  /* 0x000000ff000f7c82 */ /* 0x000fe20008000000 */
[----:B------:R-:W-:-:S05]  /*19c0*/  UMOV UR4, UR21 ;  /* 0x0000001500047c82 */ /* 0x000fca0008000000 */
.L_x_31:
[----:B------:R-:W-:Y:S01]  /*19d0*/  ULEA UR33, UR4, UR13, 0x3 ;  /* 0x0000000d04217291 */ /* 0x000fe2000f8e18ff */
[----:B--2---:R-:W-:Y:S01]  /*19e0*/  @!P3 MOV R2, 0xc000 ;  /* 0x0000c0000002b802 */ /* 0x004fe20000000f00 */
[----:B--2-4-:R-:W-:Y:S10]  /*19f0*/  @P0 BRA `(.L_x_26) ;  /* 0x00000000000c0947 */ /* 0x014ff40003800000 */
[----:B------:R-:W-:-:S04]  /*1a00*/  SHF.L.U32 R3, R12, 0x1f, RZ ;  /* 0x0000001f0c037819 */ /* 0x000fc800000006ff */
[----:B------:R-:W2:Y:S02]  /*1a10*/  SYNCS.PHASECHK.TRANS64.TRYWAIT P0, [UR33+0x20], R3 ;  /* 0x00002003ff0075a7 */ /* 0x000ea40008001121 */
[----:B--2---:R-:W-:Y:S05]  /*1a20*/  @!P0 BRA `(.L_x_27) ;  /* 0x0000006c00b08947 */ /* 0x004fea0003800000 */
.L_x_26:
[----:B------:R2:W-:Y:S01]  /*1a30*/  @!P3 SYNCS.ARRIVE.TRANS64 RZ, [UR33], R2 ;  /* 0x00000002ffffb9a7 */ /* 0x0005e20008000021 */
[----:B------:R-:W-:-:S04]  /*1a40*/  ULOP3.LUT UR5, UR29, 0x2, URZ, 0xfc, !UPT ;  /* 0x000000021d057892 */ /* 0x000fc8000f8efcff */
[----:B------:R-:W-:-:S09]  /*1a50*/  UISETP.NE.AND UP0, UPT, UR5, 0x2, UPT ;  /* 0x000000020500788c */ /* 0x000fd2000bf05270 */
[----:B------:R-:W-:Y:S05]  /*1a60*/  BRA.U UP0, `(.L_x_28) ;  /* 0x0000000100047547 */ /* 0x000fea000b800000 */
[----:B------:R-:W-:Y:S05]  /*1a70*/  BPT.TRAP 0x1 ;  /* 0x000000040000795c */ /* 0x000fea0000300000 */
.L_x_28:
[----:B------:R-:W-:Y:S04]  /*1a80*/  BSSY.RECONVERGENT B0, `(.L_x_29) ;  /* 0x0000003000007945 */ /* 0x000fe80003800200 */
[----:B------:R-:W-:Y:S05]  /*1a90*/  @P2 BRA `(.L_x_30) ;  /* 0x0000000000042947 */ /* 0x000fea0003800000 */
[----:B------:R-:W-:Y:S05]  /*1aa0*/  BPT.TRAP 0x1 ;  /* 0x000000040000795c */ /* 0x000fea0000300000 */
.L_x_30:
[----:B------:R-:W-:Y:S05]  /*1ab0*/  BSYNC.RECONVERGENT B0 ;  /* 0x0000000000007941 */ /* 0x000fea0003800200 */
.L_x_29:
[----:B------:R-:W-:Y:S02]  /*1ac0*/  UIADD3 UR5, UPT, UPT, UR4, 0x1, URZ ;  /* 0x0000000104057890 */ /* 0x000fe4000fffe0ff */
[----:B------:R-:W-:Y:S02]  /*1ad0*/  ULEA UR24, UR4, UR23, 0xd ;  /* 0x0000001704187291 */ /* 0x000fe4000f8e68ff */
[----:B------:R-:W-:Y:S02]  /*1ae0*/  UISETP.NE.AND UP0, UPT, UR5, 0x4, UPT ;  /* 0x000000040500788c */ /* 0x000fe4000bf05270 */
[----:B------:R-:W-:Y:S02]  /*1af0*/  ULEA UR8, UR4, UR13, 0xf ;  /* 0x0000000d04087291 */ /* 0x000fe4000f8e78ff */
[----:B------:R-:W-:Y:S02]  /*1b00*/  USEL UR6, URZ, 0x1, UP0 ;  /* 0x00000001ff067887 */ /* 0x000fe40008000000 */
[----:B------:R-:W-:-:S02]  /*1b10*/  USEL UR21, UR5, URZ, UP0 ;  /* 0x000000ff05157287 */ /* 0x000fc40008000000 */
[----:B------:R-:W-:Y:S02]  /*1b20*/  UIADD3 UR4, UP0, UPT, UR38, 0x180, URZ ;  /* 0x0000018026047890 */ /* 0x000fe4000ff1e0ff */
[----:B------:R-:W-:Y:S01]  /*1b30*/  ULEA UR5, UR21, UR13, 0x3 ;  /* 0x0000000d15057291 */ /* 0x000fe2000f8e18ff */
[----:B------:R-:W-:Y:S01]  /*1b40*/  LOP3.LUT R12, R12, UR6, RZ, 0x3c, !PT ;  /* 0x000000060c0c7c12 */ /* 0x000fe2000f8e3cff */
[----:B------:R-:W-:Y:S02]  /*1b50*/  USHF.L.U32 UR34, UR15, 0x7, URZ ;  /* 0x000000070f227899 */ /* 0x000fe400080006ff */
[----:B------:R-:W-:Y:S01]  /*1b60*/  UIADD3 UR6, UP1, UPT, UR38, 0x80, URZ ;  /* 0x0000008026067890 */ /* 0x000fe2000ff3e0ff */
[----:B-1----:R-:W-:Y:S01]  /*1b70*/  SHF.L.U32 R0, R12, 0x1f, RZ ;  /* 0x0000001f0c007819 */ /* 0x002fe200000006ff */
[----:B------:R-:W-:Y:S02]  /*1b80*/  ULEA UR24, UR24, UR13, 0x1 ;  /* 0x0000000d18187291 */ /* 0x000fe4000f8e08ff */
[----:B------:R-:W-:Y:S01]  /*1b90*/  UIADD3 UR15, UPT, UPT, UR15, 0x1, URZ ;  /* 0x000000010f0f7890 */ /* 0x000fe2000fffe0ff */
[----:B------:R3:W4:Y:S01]  /*1ba0*/  SYNCS.PHASECHK.TRANS64.TRYWAIT P0, [UR5+0x20], R0 ;  /* 0x00002000ff0075a7 */ /* 0x0007220008001105 */
[----:B------:R-:W-:-:S02]  /*1bb0*/  UIADD3.X UR5, UPT, UPT, URZ, UR39, URZ, UP0, !UPT ;  /* 0x00000027ff057290 */ /* 0x000fc400087fe4ff */
[----:B------:R-:W-:Y:S02]  /*1bc0*/  UIADD3.X UR7, UPT, UPT, URZ, UR39, URZ, UP1, !UPT ;  /* 0x00000027ff077290 */ /* 0x000fe40008ffe4ff */
[----:B------:R-:W-:Y:S02]  /*1bd0*/  UIADD3 UR32, UPT, UPT, UR24, 0x4400, URZ ;  /* 0x0000440018207890 */ /* 0x000fe4000fffe0ff */
[----:B------:R-:W-:Y:S02]  /*1be0*/  UISETP.NE.AND UP0, UPT, UR15, UR22, UPT ;  /* 0x000000160f00728c */ /* 0x000fe4000bf05270 */
[----:B------:R-:W-:Y:S02]  /*1bf0*/  UIADD3 UR26, UPT, UPT, UR34, 0x40, URZ ;  /* 0x00000040221a7890 */ /* 0x000fe4000fffe0ff */
[----:B------:R-:W-:Y:S02]  /*1c00*/  UIADD3 UR24, UPT, UPT, UR24, 0x6400, URZ ;  /* 0x0000640018187890 */ /* 0x000fe4000fffe0ff */
[----:B------:R-:W-:-:S02]  /*1c10*/  UIADD3 UR16, UPT, UPT, UR8, 0x14400, URZ ;  /* 0x0001440008107890 */ /* 0x000fc4000fffe0ff */
[----:B------:R-:W-:Y:S01]  /*1c20*/  UIADD3 UR8, UPT, UPT, UR8, 0x18400, URZ ;  /* 0x0001840008087890 */ /* 0x000fe2000fffe0ff */
[----:B------:R-:W-:Y:S01]  /*1c30*/  UMOV UR10, 0x30000 ;  /* 0x00030000000a7882 */ /* 0x000fe20000000000 */
[----:B------:R-:W-:Y:S01]  /*1c40*/  UMOV UR30, 0x0 ;  /* 0x00000000001e7882 */ /* 0x000fe20000000000 */
[----:B------:R-:W-:Y:S01]  /*1c50*/  UMOV UR31, 0x10000000 ;  /* 0x10000000001f7882 */ /* 0x000fe20000000000 */
[----:B------:R-:W-:Y:S01]  /*1c60*/  UMOV UR25, UR33 ;  /* 0x0000002100197c82 */ /* 0x000fe20008000000 */
[----:B------:R-:W-:Y:S01]  /*1c70*/  UMOV UR27, UR35 ;  /* 0x00000023001b7c82 */ /* 0x000fe20008000000 */
[----:B------:R-:W-:Y:S01]  /*1c80*/  UMOV UR28, UR36 ;  /* 0x00000024001c7c82 */ /* 0x000fe20008000000 */
[----:B------:R-:W-:Y:S01]  /*1c90*/  UTMALDG.3D.MULTICAST [UR32], [UR6], UR10, desc[UR30] ;  /* 0x00001e20060073b4 */ /* 0x000fe2000801180a */
[----:B------:R-:W-:Y:S01]  /*1ca0*/  UMOV UR17, UR33 ;  /* 0x0000002100117c82 */ /* 0x000fe20008000000 */
[----:B------:R-:W-:Y:S01]  /*1cb0*/  UMOV UR20, UR36 ;  /* 0x0000002400147c82 */ /* 0x000fe20008000000 */
[----:B------:R-:W-:Y:S01]  /*1cc0*/  UMOV UR18, UR34 ;  /* 0x0000002200127c82 */ /* 0x000fe20008000000 */
[----:B------:R-:W-:Y:S01]  /*1cd0*/  UMOV UR11, UR19 ;  /* 0x00000013000b7c82 */ /* 0x000fe20008000000 */
[----:B------:R-:W-:Y:S01]  /*1ce0*/  UMOV UR12, UR36 ;  /* 0x00000024000c7c82 */ /* 0x000fe20008000000 */
[----:B------:R-:W-:Y:S01]  /*1cf0*/  UMOV UR9, UR33 ;  /* 0x0000002100097c82 */ /* 0x000fe20008000000 */
[----:B------:R-:W-:Y:S01]  /*1d00*/  UMOV UR14, UR22 ;  /* 0x00000016000e7c82 */ /* 0x000fe20008000000 */
[----:B------:R1:W-:Y:S01]  /*1d10*/  UTMALDG.3D.MULTICAST [UR24], [UR6], UR10, desc[UR30] ;  /* 0x00001e18060073b4 */ /* 0x0003e2000801180a */
[----:B------:R-:W-:Y:S01]  /*1d20*/  UTMALDG.3D [UR16], [UR4], desc[UR30] ;  /* 0x00001e10040075b4 */ /* 0x000fe20008011000 */
[----:B-1----:R-:W-:-:S02]  /*1d30*/  UMOV UR10, UR26 ;  /* 0x0000001a000a7c82 */ /* 0x002fc40008000000 */
[----:B------:R1:W-:Y:S02]  /*1d40*/  UTMALDG.3D [UR8], [UR4], desc[UR30] ;  /* 0x00001e08040075b4 */ /* 0x0003e40008011000 */
[----:B-1----:R-:W-:Y:S01]  /*1d50*/  UMOV UR4, UR21 ;  /* 0x0000001500047c82 */ /* 0x002fe20008000000 */
[----:B---3--:R-:W-:Y:S05]  /*1d60*/  BRA.U UP0, `(.L_x_31) ;  /* 0xfffffffd00187547 */ /* 0x008fea000b83ffff */
.L_x_25:
[----:B------:R-:W-:Y:S01]  /*1d70*/  ULEA UR4, UR21, UR13, 0x3 ;  /* 0x0000000d15047291 */ /* 0x000fe2000f8e18ff */
[----:B-1----:R-:W-:Y:S01]  /*1d80*/  SHF.L.U32 R0, R12, 0x1f, RZ ;  /* 0x0000001f0c007819 */ /* 0x002fe200000006ff */
[----:B------:R-:W-:Y:S01]  /*1d90*/  @!P1 SYNCS.ARRIVE.TRANS64.A1T0 RZ, [UR13+0x88], RZ ;  /* 0x000088ffffff99a7 */ /* 0x000fe2000810000d */
[----:B------:R-:W-:-:S06]  /*1da0*/  UISETP.GT.AND UP0, UPT, UR45, UR44, UPT ;  /* 0x0000002c2d00728c */ /* 0x000fcc000bf04270 */
[----:B--2-4-:R1:W2:Y:S03]  /*1db0*/  SYNCS.PHASECHK.TRANS64.TRYWAIT P0, [UR4+0x20], R0 ;  /* 0x00002000ff0075a7 */ /* 0x0142a60008001104 */
[----:B------:R-:W-:Y:S05]  /*1dc0*/  BRA.U !UP0, `(.L_x_32) ;  /* 0x0000000108ec7547 */ /* 0x000fea000b800000 */
[----:B------:R-:W-:Y:S01]  /*1dd0*/  UIADD3 UR15, UPT, UPT, UR46, UR14, URZ ;  /* 0x0000000e2e0f7290 */ /* 0x000fe2000fffe0ff */
[----:B------:R-:W-:-:S11]  /*1de0*/  UMOV UR4, UR21 ;  /* 0x0000001500047c82 */ /* 0x000fd60008000000 */
.L_x_38:
[----:B------:R-:W-:Y:S01]  /*1df0*/  ULEA UR33, UR4, UR13, 0x3 ;  /* 0x0000000d04217291 */ /* 0x000fe2000f8e18ff */
[----:B--2---:R-:W-:Y:S01]  /*1e00*/  @!P3 MOV R2, 0xc000 ;  /* 0x0000c0000002b802 */ /* 0x004fe20000000f00 */
[----:B--2-4-:R-:W-:Y:S10]  /*1e10*/  @P0 BRA `(.L_x_33) ;  /* 0x00000000000c0947 */ /* 0x014ff40003800000 */
[----:B------:R-:W-:-:S04]  /*1e20*/  SHF.L.U32 R3, R12, 0x1f, RZ ;  /* 0x0000001f0c037819 */ /* 0x000fc800000006ff */
[----:B------:R-:W2:Y:S02]  /*1e30*/  SYNCS.PHASECHK.TRANS64.TRYWAIT P0, [UR33+0x20], R3 ;  /* 0x00002003ff0075a7 */ /* 0x000ea40008001121 */
[----:B--2---:R-:W-:Y:S05]  /*1e40*/  @!P0 BRA `(.L_x_34) ;  /* 0x0000006800c08947 */ /* 0x004fea0003800000 */
.L_x_33:
[----:B------:R2:W-:Y:S01]  /*1e50*/  @!P3 SYNCS.ARRIVE.TRANS64 RZ, [UR33], R2 ;  /* 0x00000002ffffb9a7 */ /* 0x0005e20008000021 */
[----:B------:R-:W-:-:S04]  /*1e60*/  ULOP3.LUT UR5, UR29, 0x2, URZ, 0xfc, !UPT ;  /* 0x000000021d057892 */ /* 0x000fc8000f8efcff */
[----:B------:R-:W-:-:S09]  /*1e70*/  UISETP.NE.AND UP0, UPT, UR5, 0x2, UPT ;  /* 0x000000020500788c */ /* 0x000fd2000bf05270 */
[----:B------:R-:W-:Y:S05]  /*1e80*/  BRA.U UP0, `(.L_x_35) ;  /* 0x0000000100047547 */ /* 0x000fea000b800000 */
[----:B------:R-:W-:Y:S05]  /*1e90*/  BPT.TRAP 0x1 ;  /* 0x000000040000795c */ /* 0x000fea0000300000 */
.L_x_35:
[----:B------:R-:W-:Y:S04]  /*1ea0*/  BSSY.RECONVERGENT B0, `(.L_x_36) ;  /* 0x0000003000007945 */ /* 0x000fe80003800200 */
[----:B------:R-:W-:Y:S05]  /*1eb0*/  @P2 BRA `(.L_x_37) ;  /* 0x0000000000042947 */ /* 0x000fea0003800000 */
[----:B------:R-:W-:Y:S05]  /*1ec0*/  BPT.TRAP 0x1 ;  /* 0x000000040000795c */ /* 0x000fea0000300000 */
.L_x_37:
[----:B------:R-:W-:Y:S05]  /*1ed0*/  BSYNC.RECONVERGENT B0 ;  /* 0x0000000000007941 */ /* 0x000fea0003800200 */
.L_x_36:
        /* <DEDUP_REMOVED lines=42> */
.L_x_32:
[C---:B------:R-:W-:Y:S01]  /*2180*/  LEA R3, R11.reuse, UR13, 0x3 ;  /* 0x0000000d0b037c11 */ /* 0x040fe2000f8e18ff */
[----:B------:R-:W-:Y:S01]  /*2190*/  NOP ;  /* 0x0000000000007918 */ /* 0x000fe20000000000 */
[----:B-1----:R-:W-:Y:S02]  /*21a0*/  SHF.L.U32 R0, R10, 0x1f, RZ ;  /* 0x0000001f0a007819 */ /* 0x002fe400000006ff */
[----:B------:R-:W-:Y:S02]  /*21b0*/  LEA R4, R11, UR13, 0x4 ;  /* 0x0000000d0b047c11 */ /* 0x000fe4000f8e20ff */
[----:B--2-4-:R-:W1:Y:S02]  /*21c0*/  SYNCS.PHASECHK.TRANS64.TRYWAIT P0, [R3+URZ+0x90], R0 ;  /* 0x00009000030075a7 */ /* 0x014e6400080011ff */
[----:B-1----:R-:W-:Y:S05]  /*21d0*/  @!P0 BRA `(.L_x_39) ;  /* 0x0000006400f48947 */ /* 0x002fea0003800000 */
.L_x_141:
[----:B------:R-:W2:Y:S01]  /*21e0*/  LDS.128 R4, [R4+0x120] ;  /* 0x0001200004047984 */ /* 0x000ea20000000c00 */
[----:B------:R-:W-:Y:S01]  /*21f0*/  UISETP.GE.AND UP0, UPT, UR42, 0x1, UPT ;  /* 0x000000012a00788c */ /* 0x000fe2000bf06270 */
[----:B------:R-:W-:Y:S01]  /*2200*/  @!PT LDS RZ, [RZ] ;  /* 0x00000000fffff984 */ /* 0x000fe20000000800 */
[----:B------:R-:W-:Y:S01]  /*2210*/  @!PT LDS RZ, [RZ] ;  /* 0x00000000fffff984 */ /* 0x000fe20000000800 */
[----:B------:R-:W-:Y:S01]  /*2220*/  @!PT LDS RZ, [RZ] ;  /* 0x00000000fffff984 */ /* 0x000fe20000000800 */
[----:B------:R-:W-:Y:S01]  /*2230*/  @!PT LDS RZ, [RZ] ;  /* 0x00000000fffff984 */ /* 0x000fe20000000800 */
[----:B------:R3:W-:Y:S06]  /*2240*/  MEMBAR.ALL.CTA ;  /* 0x0000000000007992 */ /* 0x0007ec0000008000 */
[----:B---3--:R-:W3:Y:S01]  /*2250*/  FENCE.VIEW.ASYNC.S ;  /* 0x00000000000073c6 */ /* 0x008ee20000000000 */
[----:B--2---:R-:W-:-:S13]  /*2260*/  LOP3.LUT P0, RZ, R6, 0x1, RZ, 0xc0, !PT ;  /* 0x0000000106ff7812 */ /* 0x004fda000780c0ff */
[----:B---3--:R-:W-:Y:S01]  /*2270*/  VOTEU.ANY UP1, P0 ;  /* 0x0000000000ff7886 */ /* 0x008fe20000020100 */
[----:B------:R-:W-:-:S13]  /*2280*/  PLOP3.LUT P0, PT, PT, PT, UP1, 0x80, 0x8 ;  /* 0x000000000008781c */ /* 0x000fda0003f0f018 */
[----:B-1----:R-:W-:Y:S02]  /*2290*/  @P0 LOP3.LUT R0, R5, 0xffff, RZ, 0xc0, !PT ;  /* 0x0000ffff05000812 */ /* 0x002fe400078ec0ff */
[----:B------:R-:W-:Y:S02]  /*22a0*/  @P0 MOV R2, R4 ;  /* 0x0000000400020202 */ /* 0x000fe40000000f00 */
[----:B------:R-:W-:Y:S01]  /*22b0*/  @P0 R2UR UR5, R0 ;  /* 0x00000000000502ca */ /* 0x000fe200000e0000 */
[----:B------:R-:W-:Y:S01]  /*22c0*/  VIADD R0, R3, 0xa0 ;  /* 0x000000a003007836 */ /* 0x000fe20000000000 */
[----:B------:R-:W-:Y:S02]  /*22d0*/  @P0 SHF.R.U32.HI R4, RZ, 0x10, R5 ;  /* 0x00000010ff040819 */ /* 0x000fe40000011605 */
[----:B------:R-:W-:Y:S02]  /*22e0*/  @P0 R2UR UR6, R2 ;  /* 0x00000000020602ca */ /* 0x000fe400000e0000 */
[----:B------:R-:W-:-:S02]  /*22f0*/  PRMT R0, RZ, 0x654, R0 ;  /* 0x00000654ff007816 */ /* 0x000fc40000000000 */
[----:B------:R-:W-:Y:S02]  /*2300*/  @P0 R2UR UR4, R4 ;  /* 0x00000000040402ca */ /* 0x000fe400000e0000 */
[----:B------:R1:W-:Y:S03]  /*2310*/  SYNCS.ARRIVE.TRANS64.RED.A1T0 RZ, [R0+URZ], RZ ;  /* 0x000000ff00ff79a7 */ /* 0x0003e600081004ff */
[----:B------:R-:W-:-:S04]  /*2320*/  @UP1 UMOV UR37, UR5 ;  /* 0x0000000500251c82 */ /* 0x000fc80008000000 */
[----:B------:R-:W-:-:S04]  /*2330*/  @UP1 UMOV UR40, UR6 ;  /* 0x0000000600281c82 */ /* 0x000fc80008000000 */
[----:B------:R-:W-:Y:S01]  /*2340*/  @UP1 UMOV UR36, UR4 ;  /* 0x0000000400241c82 */ /* 0x000fe20008000000 */
[----:B------:R-:W-:Y:S05]  /*2350*/  BRA.U !UP0, `(.L_x_40) ;  /* 0x0000000108d47547 */ /* 0x000fea000b800000 */
[----:B------:R-:W2:Y:S01]  /*2360*/  LDCU.128 UR16, c[0x0][0xb10] ;  /* 0x00016200ff1077ac */ /* 0x000ea20008000c00 */
[----:B------:R-:W3:Y:S01]  /*2370*/  LDCU UR12, c[0x0][0xb20] ;  /* 0x00016400ff0c77ac */ /* 0x000ee20008000800 */
[----:B------:R-:W4:Y:S01]  /*2380*/  LDCU UR20, c[0x0][0xb0c] ;  /* 0x00016180ff1477ac */ /* 0x000f220008000800 */
[----:B------:R-:W1:Y:S01]  /*2390*/  LDCU.64 UR8, c[0x0][0xb28] ;  /* 0x00016500ff0877ac */ /* 0x000e620008000a00 */
[----:B------:R-:W-:Y:S02]  /*23a0*/  UISETP.NE.AND UP3, UPT, UR42, 0x1, UPT ;  /* 0x000000012a00788c */ /* 0x000fe4000bf65270 */
[----:B--2---:R-:W-:Y:S02]  /*23b0*/  UIMAD.WIDE.U32 UR6, UR41, UR19, URZ ;  /* 0x00000013290672a5 */ /* 0x004fe4000f8e00ff */
[----:B------:R-:W-:Y:S02]  /*23c0*/  UIMAD.WIDE.U32 UR4, UR43, UR16, URZ ;  /* 0x000000102b0472a5 */ /* 0x000fe4000f8e00ff */
[----:B------:R-:W-:-:S02]  /*23d0*/  UISETP.NE.AND UP0, UPT, UR18, 0x1, UPT ;  /* 0x000000011200788c */ /* 0x000fc4000bf05270 */
[----:B------:R-:W-:Y:S01]  /*23e0*/  UIMAD.WIDE.U32 UR24, UR37, UR19, URZ ;  /* 0x00000013251872a5 */ /* 0x000fe2000f8e00ff */
[----:B------:R-:W-:Y:S02]  /*23f0*/  UMOV UR6, UR7 ;  /* 0x0000000700067c82 */ /* 0x000fe40008000000 */
[----:B------:R-:W-:Y:S01]  /*2400*/  UMOV UR4, UR5 ;  /* 0x0000000500047c82 */ /* 0x000fe20008000000 */
[----:B---3--:R-:W-:Y:S02]  /*2410*/  USHF.R.U32.HI UR6, URZ, UR12, UR6 ;  /* 0x0000000cff067299 */ /* 0x008fe40008011606 */
[----:B----4-:R-:W-:Y:S02]  /*2420*/  UISETP.NE.AND UP2, UPT, UR20, 0x1, UPT ;  /* 0x000000011400788c */ /* 0x010fe4000bf45270 */
[----:B------:R-:W-:Y:S02]  /*2430*/  USHF.R.U32.HI UR4, URZ, UR17, UR4 ;  /* 0x00000011ff047299 */ /* 0x000fe40008011604 */
[----:B------:R-:W-:-:S02]  /*2440*/  USEL UR5, UR41, UR6, !UP0 ;  /* 0x0000000629057287 */ /* 0x000fc4000c000000 */
[----:B------:R-:W-:Y:S02]  /*2450*/  USEL UR6, UR43, UR4, !UP2 ;  /* 0x000000042b067287 */ /* 0x000fe4000d000000 */
[----:B-1----:R-:W-:Y:S01]  /*2460*/  UIMAD.WIDE.U32 UR10, UR5, UR8, URZ ;  /* 0x00000008050a72a5 */ /* 0x002fe2000f8e00ff */
[----:B------:R-:W-:Y:S01]  /*2470*/  UMOV UR4, UR25 ;  /* 0x0000001900047c82 */ /* 0x000fe20008000000 */
[----:B------:R-:W-:Y:S02]  /*2480*/  UIMAD.WIDE.U32 UR14, UR40, UR16, URZ ;  /* 0x00000010280e72a5 */ /* 0x000fe4000f8e00ff */
[----:B------:R-:W-:-:S03]  /*2490*/  UIMAD.WIDE.U32 UR24, UR6, UR8, URZ ;  /* 0x00000008061872a5 */ /* 0x000fc6000f8e00ff */
[----:B------:R-:W-:Y:S01]  /*24a0*/  UMOV UR10, UR11 ;  /* 0x0000000b000a7c82 */ /* 0x000fe20008000000 */
[----:B------:R-:W-:Y:S02]  /*24b0*/  USHF.R.U32.HI UR4, URZ, UR12, UR4 ;  /* 0x0000000cff047299 */ /* 0x000fe40008011604 */
[----:B------:R-:W-:Y:S01]  /*24c0*/  @UP3 USHF.R.U32.HI UR5, URZ, UR9, UR10 ;  /* 0x00000009ff053299 */ /* 0x000fe2000801160a */
[----:B------:R-:W-:Y:S01]  /*24d0*/  UMOV UR14, UR15 ;  /* 0x0000000f000e7c82 */ /* 0x000fe20008000000 */
[----:B------:R-:W-:Y:S01]  /*24e0*/  UMOV UR24, UR25 ;  /* 0x0000001900187c82 */ /* 0x000fe20008000000 */
[----:B------:R-:W-:Y:S02]  /*24f0*/  USHF.R.U32.HI UR17, URZ, UR17, UR14 ;  /* 0x00000011ff117299 */ /* 0x000fe4000801160e */
[----:B------:R-:W-:Y:S02]  /*2500*/  USEL UR4, UR37, UR4, !UP0 ;  /* 0x0000000425047287 */ /* 0x000fe4000c000000 */
[----:B------:R-:W-:-:S02]  /*2510*/  @UP3 USHF.R.U32.HI UR6, URZ, UR9, UR24 ;  /* 0x00000009ff063299 */ /* 0x000fc40008011618 */
[----:B------:R-:W-:Y:S02]  /*2520*/  UIMAD UR7, UR42, UR5, URZ ;  /* 0x000000052a0772a4 */ /* 0x000fe4000f8e02ff */
[----:B------:R-:W-:Y:S02]  /*2530*/  USEL UR5, UR40, UR17, !UP2 ;  /* 0x0000001128057287 */ /* 0x000fe4000d000000 */
[----:B------:R-:W-:Y:S02]  /*2540*/  UIMAD UR10, UR42, UR6, URZ ;  /* 0x000000062a0a72a4 */ /* 0x000fe4000f8e02ff */
[----:B------:R-:W-:Y:S02]  /*2550*/  UISETP.GE.AND UP0, UPT, UR4, UR7, UPT ;  /* 0x000000070400728c */ /* 0x000fe4000bf06270 */
[----:B------:R-:W-:Y:S02]  /*2560*/  UIMAD.WIDE.U32 UR14, UR4, UR8, URZ ;  /* 0x00000008040e72a5 */ /* 0x000fe4000f8e00ff */
[----:B------:R-:W-:-:S02]  /*2570*/  UISETP.GE.OR UP0, UPT, UR5, UR10, UP0 ;  /* 0x0000000a0500728c */ /* 0x000fc40008706670 */
        /* <DEDUP_REMOVED lines=19> */
.L_x_40:
[----:B------:R-:W2:Y:S02]  /*26b0*/  LDCU UR4, c[0x0][0xb30] ;  /* 0x00016600ff0477ac */ /* 0x000ea40008000800 */
[----:B--2---:R-:W-:-:S09]  /*26c0*/  UISETP.NE.AND UP0, UPT, UR4, 0x1, UPT ;  /* 0x000000010400788c */ /* 0x004fd2000bf05270 */
[----:B------:R-:W-:Y:S05]  /*26d0*/  BRA.U UP0, `(.L_x_41) ;  /* 0x0000000100447547 */ /* 0x000fea000b800000 */
[----:B------:R-:W2:Y:S01]  /*26e0*/  LDCU.128 UR8, c[0x0][0xb10] ;  /* 0x00016200ff0877ac */ /* 0x000ea20008000c00 */
[----:B------:R-:W3:Y:S01]  /*26f0*/  LDCU UR12, c[0x0][0xb0c] ;  /* 0x00016180ff0c77ac */ /* 0x000ee20008000800 */
[----:B------:R-:W4:Y:S01]  /*2700*/  LDCU UR14, c[0x0][0xb20] ;  /* 0x00016400ff0e77ac */ /* 0x000f220008000800 */
[----:B--2---:R-:W-:Y:S02]  /*2710*/  UIMAD.WIDE.U32 UR6, UR40, UR8, URZ ;  /* 0x00000008280672a5 */ /* 0x004fe4000f8e00ff */
[----:B------:R-:W-:Y:S02]  /*2720*/  UIMAD.WIDE.U32 UR4, UR37, UR11, URZ ;  /* 0x0000000b250472a5 */ /* 0x000fe4000f8e00ff */
[----:B---3--:R-:W-:Y:S02]  /*2730*/  UISETP.NE.AND UP2, UPT, UR12, 0x1, UPT ;  /* 0x000000010c00788c */ /* 0x008fe4000bf45270 */
[----:B------:R-:W-:Y:S01]  /*2740*/  UISETP.NE.AND UP0, UPT, UR10, 0x1, UPT ;  /* 0x000000010a00788c */ /* 0x000fe2000bf05270 */
[----:B------:R-:W-:-:S02]  /*2750*/  UMOV UR6, UR7 ;  /* 0x0000000700067c82 */ /* 0x000fc40008000000 */
[----:B------:R-:W-:Y:S01]  /*2760*/  UMOV UR4, UR5 ;  /* 0x0000000500047c82 */ /* 0x000fe20008000000 */
[----:B------:R-:W-:Y:S02]  /*2770*/  USHF.R.U32.HI UR9, URZ, UR9, UR6 ;  /* 0x00000009ff097299 */ /* 0x000fe40008011606 */
[----:B----4-:R-:W-:Y:S02]  /*2780*/  USHF.R.U32.HI UR4, URZ, UR14, UR4 ;  /* 0x0000000eff047299 */ /* 0x010fe40008011604 */
[----:B------:R-:W-:Y:S02]  /*2790*/  USEL UR5, UR40, UR9, !UP2 ;  /* 0x0000000928057287 */ /* 0x000fe4000d000000 */
[----:B------:R-:W-:-:S04]  /*27a0*/  USEL UR4, UR37, UR4, !UP0 ;  /* 0x0000000425047287 */ /* 0x000fc8000c000000 */
[----:B------:R-:W-:Y:S02]  /*27b0*/  UIADD3 UR6, UPT, UPT, UR5, -UR4, URZ ;  /* 0x8000000405067290 */ /* 0x000fe4000fffe0ff */
[----:B------:R-:W-:Y:S02]  /*27c0*/  UIADD3 UR4, UPT, UPT, -UR5, UR4, URZ ;  /* 0x0000000405047290 */ /* 0x000fe4000fffe1ff */
[----:B------:R-:W-:Y:S02]  /*27d0*/  UIMAD UR37, UR6, UR10, UR37 ;  /* 0x0000000a062572a4 */ /* 0x000fe4000f8e0225 */
[----:B------:R-:W-:-:S12]  /*27e0*/  UIMAD UR40, UR4, UR12, UR40 ;  /* 0x0000000c042872a4 */ /* 0x000fd8000f8e0228 */
.L_x_41:
[----:B------:R-:W-:Y:S01]  /*27f0*/  VIADD R11, R11, 0x1 ;  /* 0x000000010b0b7836 */ /* 0x000fe20000000000 */
[----:B------:R-:W-:Y:S01]  /*2800*/  R2UR UR4, R47 ;  /* 0x000000002f0472ca */ /* 0x000fe200000e0000 */
[----:B------:R-:W-:Y:S01]  /*2810*/  UIADD3 UR20, UPT, UPT, UR37, UR63, URZ ;  /* 0x0000003f25147290 */ /* 0x000fe2000fffe0ff */
[----:B------:R-:W-:Y:S02]  /*2820*/  PLOP3.LUT P1, PT, PT, PT, PT, 0x80, 0x8 ;  /* 0x000000000008781c */ /* 0x000fe40003f2f070 */
[----:B------:R-:W-:-:S04]  /*2830*/  ISETP.NE.AND P0, PT, R11, 0x2, PT ;  /* 0x000000020b00780c */ /* 0x000fc80003f05270 */
[----:B-1----:R-:W-:Y:S02]  /*2840*/  SEL R0, RZ, 0x1, P0 ;  /* 0x00000001ff007807 */ /* 0x002fe40000000000 */
[----:B------:R-:W-:Y:S02]  /*2850*/  SEL R11, R11, RZ, P0 ;  /* 0x000000ff0b0b7207 */ /* 0x000fe40000000000 */
[----:B------:R-:W-:Y:S01]  /*2860*/  LOP3.LUT R10, R10, R0, RZ, 0x3c, !PT ;  /* 0x000000000a0a7212 */ /* 0x000fe200078e3cff */
[----:B------:R-:W-:Y:S01]  /*2870*/  UIADD3 UR16, UPT, UPT, UR40, UR4, URZ ;  /* 0x0000000428107290 */ /* 0x000fe2000fffe0ff */
[----:B------:R-:W-:Y:S11]  /*2880*/  BRA.U UP1, `(.L_x_42) ;  /* 0xffffffed01e07547 */ /* 0x000ff6000b83ffff */
[----:B------:R-:W-:Y:S01]  /*2890*/  UIADD3 UR13, UPT, UPT, UR13, 0x20, URZ ;  /* 0x000000200d0d7890 */ /* 0x000fe2000fffe0ff */
[----:B------:R-:W-:-:S03]  /*28a0*/  SHF.L.U32 R2, R12, 0x1f, RZ ;  /* 0x0000001f0c027819 */ /* 0x000fc600000006ff */
[----:B------:R-:W-:-:S09]  /*28b0*/  ULEA UR4, UR21, UR13, 0x3 ;  /* 0x0000000d15047291 */ /* 0x000fd2000f8e18ff */
[----:B------:R-:W1:Y:S02]  /*28c0*/  SYNCS.PHASECHK.TRANS64.TRYWAIT P0, [UR4], R2 ;  /* 0x00000002ff0075a7 */ /* 0x000e640008001104 */
[----:B-1----:R-:W-:Y:S05]  /*28d0*/  @!P0 BRA `(.L_x_43) ;  /* 0x0000006000488947 */ /* 0x002fea0003800000 */
.L_x_143:
[----:B------:R-:W-:-:S04]  /*28e0*/  UIADD3 UR4, UPT, UPT, UR21, 0x1, URZ ;  /* 0x0000000115047890 */ /* 0x000fc8000fffe0ff */
[----:B------:R-:W-:-:S04]  /*28f0*/  UISETP.NE.AND UP0, UPT, UR4, 0x4, UPT ;  /* 0x000000040400788c */ /* 0x000fc8000bf05270 */
[----:B------:R-:W-:Y:S02]  /*2900*/  USEL UR6, URZ, 0x1, UP0 ;  /* 0x00000001ff067887 */ /* 0x000fe40008000000 */
[----:B------:R-:W-:-:S04]  /*2910*/  USEL UR4, UR4, URZ, UP0 ;  /* 0x000000ff04047287 */ /* 0x000fc80008000000 */
[----:B------:R-:W-:Y:S01]  /*2920*/  ULEA UR5, UR4, UR13, 0x3 ;  /* 0x0000000d04057291 */ /* 0x000fe2000f8e18ff */
[----:B-1----:R-:W-:-:S04]  /*2930*/  LOP3.LUT R2, R12, UR6, RZ, 0x3c, !PT ;  /* 0x000000060c027c12 */ /* 0x002fc8000f8e3cff */
[----:B------:R-:W-:-:S04]  /*2940*/  SHF.L.U32 R3, R2, 0x1f, RZ ;  /* 0x0000001f02037819 */ /* 0x000fc800000006ff */
[----:B------:R-:W1:Y:S02]  /*2950*/  SYNCS.PHASECHK.TRANS64.TRYWAIT P0, [UR5], R3 ;  /* 0x00000003ff0075a7 */ /* 0x000e640008001105 */
[----:B-1----:R-:W-:Y:S05]  /*2960*/  @!P0 BRA `(.L_x_44) ;  /* 0x00000060003c8947 */ /* 0x002fea0003800000 */
.L_x_145:
[----:B------:R-:W-:-:S04]  /*2970*/  UIADD3 UR4, UPT, UPT, UR4, 0x1, URZ ;  /* 0x0000000104047890 */ /* 0x000fc8000fffe0ff */
[----:B------:R-:W-:-:S04]  /*2980*/  UISETP.NE.AND UP0, UPT, UR4, 0x4, UPT ;  /* 0x000000040400788c */ /* 0x000fc8000bf05270 */
[----:B------:R-:W-:Y:S02]  /*2990*/  USEL UR6, URZ, 0x1, UP0 ;  /* 0x00000001ff067887 */ /* 0x000fe40008000000 */
[----:B------:R-:W-:-:S04]  /*29a0*/  USEL UR4, UR4, URZ, UP0 ;  /* 0x000000ff04047287 */ /* 0x000fc80008000000 */
[----:B------:R-:W-:Y:S01]  /*29b0*/  ULEA UR5, UR4, UR13, 0x3 ;  /* 0x0000000d04057291 */ /* 0x000fe2000f8e18ff */
[----:B------:R-:W-:-:S04]  /*29c0*/  LOP3.LUT R2, R2, UR6, RZ, 0x3c, !PT ;  /* 0x0000000602027c12 */ /* 0x000fc8000f8e3cff */
[----:B-1----:R-:W-:-:S04]  /*29d0*/  SHF.L.U32 R3, R2, 0x1f, RZ ;  /* 0x0000001f02037819 */ /* 0x002fc800000006ff */
[----:B------:R-:W1:Y:S02]  /*29e0*/  SYNCS.PHASECHK.TRANS64.TRYWAIT P0, [UR5], R3 ;  /* 0x00000003ff0075a7 */ /* 0x000e640008001105 */
[----:B-1----:R-:W-:Y:S05]  /*29f0*/  @!P0 BRA `(.L_x_45) ;  /* 0x0000006000308947 */ /* 0x002fea0003800000 */
.L_x_147:
[----:B------:R-:W-:-:S04]  /*2a00*/  UIADD3 UR4, UPT, UPT, UR4, 0x1, URZ ;  /* 0x0000000104047890 */ /* 0x000fc8000fffe0ff */
[----:B------:R-:W-:-:S04]  /*2a10*/  UISETP.NE.AND UP0, UPT, UR4, 0x4, UPT ;  /* 0x000000040400788c */ /* 0x000fc8000bf05270 */
[----:B------:R-:W-:Y:S02]  /*2a20*/  USEL UR5, URZ, 0x1, UP0 ;  /* 0x00000001ff057887 */ /* 0x000fe40008000000 */
[----:B------:R-:W-:-:S04]  /*2a30*/  USEL UR4, UR4, URZ, UP0 ;  /* 0x000000ff04047287 */ /* 0x000fc80008000000 */
[----:B------:R-:W-:Y:S01]  /*2a40*/  ULEA UR4, UR4, UR13, 0x3 ;  /* 0x0000000d04047291 */ /* 0x000fe2000f8e18ff */
[----:B------:R-:W-:-:S04]  /*2a50*/  LOP3.LUT R2, R2, UR5, RZ, 0x3c, !PT ;  /* 0x0000000502027c12 */ /* 0x000fc8000f8e3cff */
[----:B------:R-:W-:Y:S01]  /*2a60*/  SHF.L.U32 R2, R2, 0x1f, RZ ;  /* 0x0000001f02027819 */ /* 0x000fe200000006ff */
[----:B-1----:R-:W-:-:S07]  /*2a70*/  IMAD.U32 R0, RZ, RZ, UR4 ;  /* 0x00000004ff007e24 */ /* 0x002fce000f8e00ff */
.L_x_46:
[----:B-1----:R1:W2:Y:S02]  /*2a80*/  SYNCS.PHASECHK.TRANS64.TRYWAIT P0, [R0+URZ], R2 ;  /* 0x00000002000075a7 */ /* 0x0022a400080011ff */
[----:B--2---:R-:W-:Y:S05]  /*2a90*/  @!P0 NANOSLEEP.SYNCS 0x989680 ;  /* 0x009896800000895d */ /* 0x004fea0003900000 */
[----:B------:R-:W2:Y:S02]  /*2aa0*/  @!P0 SYNCS.PHASECHK.TRANS64 P0, [R0+URZ], R2 ;  /* 0x00000002000085a7 */ /* 0x000ea400080010ff */
[----:B--2---:R-:W-:Y:S05]  /*2ab0*/  @P0 EXIT ;  /* 0x000000000000094d */ /* 0x004fea0003800000 */
[----:B------:R-:W-:Y:S05]  /*2ac0*/  BRA `(.L_x_46) ;  /* 0xfffffffc00ec7947 */ /* 0x000fea000383ffff */
.L_x_22:
[----:B------:R-:W-:-:S04]  /*2ad0*/  UISETP.NE.AND UP0, UPT, UR47, URZ, UPT ;  /* 0x000000ff2f00728c */ /* 0x000fc8000bf05270 */
[----:B------:R-:W-:-:S09]  /*2ae0*/  UISETP.NE.OR UP0, UPT, UR17, 0x1, UP0 ;  /* 0x000000011100788c */ /* 0x000fd20008705670 */
[----:B------:R-:W-:Y:S05]  /*2af0*/  BRA.U UP0, `(.L_x_47) ;  /* 0x0000000500487547 */ /* 0x000fea000b800000 */
[----:B------:R-:W-:Y:S01]  /*2b00*/  ISETP.GE.U32.AND P2, PT, R0, 0x2, PT ;  /* 0x000000020000780c */ /* 0x000fe20003f46070 */
[----:B------:R-:W-:Y:S01]  /*2b10*/  IMAD.MOV.U32 R12, RZ, RZ, 0x1 ;  /* 0x00000001ff0c7424 */ /* 0x000fe200078e00ff */
[----:B------:R-:W-:Y:S02]  /*2b20*/  CS2R R10, SRZ ;  /* 0x00000000000a7805 */ /* 0x000fe4000001ff00 */
[----:B------:R-:W-:Y:S01]  /*2b30*/  CS2R R8, SRZ ;  /* 0x0000000000087805 */ /* 0x000fe2000001ff00 */
[----:B------:R-:W-:Y:S01]  /*2b40*/  UMOV UR6, 0x400 ;  /* 0x0000040000067882 */ /* 0x000fe20000000000 */
[----:B------:R-:W-:Y:S01]  /*2b50*/  UMOV UR5, URZ ;  /* 0x000000ff00057c82 */ /* 0x000fe20008000000 */
[----:B------:R-:W-:-:S12]  /*2b60*/  ULEA UR6, UR47, UR6, 0x18 ;  /* 0x000000062f067291 */ /* 0x000fd8000f8ec0ff */
.L_x_51:
[----:B------:R-:W-:Y:S02]  /*2b70*/  LEA R2, R8, UR6, 0x3 ;  /* 0x0000000608027c11 */ /* 0x000fe4000f8e18ff */
[----:B------:R-:W-:-:S03]  /*2b80*/  SHF.L.U32 R4, R9, 0x1f, RZ ;  /* 0x0000001f09047819 */ /* 0x000fc600000006ff */
[----:B------:R-:W-:Y:S01]  /*2b90*/  VIADD R5, R2, 0x100 ;  /* 0x0000010002057836 */ /* 0x000fe20000000000 */
[----:B------:R-:W1:Y:S02]  /*2ba0*/  SYNCS.PHASECHK.TRANS64.TRYWAIT P0, [R2+URZ+0xf0], R4 ;  /* 0x0000f004020075a7 */ /* 0x000e6400080011ff */
[----:B-1----:R-:W-:Y:S05]  /*2bb0*/  @!P0 BRA `(.L_x_48) ;  /* 0x0000005c00d88947 */ /* 0x002fea0003800000 */
.L_x_148:
[----:B------:R-:W-:Y:S01]  /*2bc0*/  ULEA UR4, UR5, UR6, 0x3 ;  /* 0x0000000605047291 */ /* 0x000fe2000f8e18ff */
[----:B-1----:R-:W-:Y:S01]  /*2bd0*/  PRMT R2, RZ, 0x654, R5 ;  /* 0x00000654ff027816 */ /* 0x002fe20000000005 */
[----:B------:R-:W-:Y:S01]  /*2be0*/  @!P2 IMAD.MOV.U32 R4, RZ, RZ, 0x10 ;  /* 0x00000010ff04a424 */ /* 0x000fe200078e00ff */
[----:B------:R-:W-:Y:S01]  /*2bf0*/  SHF.L.U32 R5, R12, 0x1f, RZ ;  /* 0x0000001f0c057819 */ /* 0x000fe200000006ff */
[----:B------:R-:W-:Y:S01]  /*2c00*/  UIADD3 UR7, UPT, UPT, UR4, 0x90, URZ ;  /* 0x0000009004077890 */ /* 0x000fe2000fffe0ff */
[----:B------:R1:W-:Y:S05]  /*2c10*/  SYNCS.ARRIVE.TRANS64.RED.A1T0 RZ, [R2+URZ], RZ ;  /* 0x000000ff02ff79a7 */ /* 0x0003ea00081004ff */
[----:B------:R-:W-:Y:S01]  /*2c20*/  IMAD.U32 R6, RZ, RZ, UR7 ;  /* 0x00000007ff067e24 */ /* 0x000fe2000f8e00ff */
[----:B------:R-:W2:Y:S04]  /*2c30*/  SYNCS.PHASECHK.TRANS64.TRYWAIT P0, [UR4+0xa0], R5 ;  /* 0x0000a005ff0075a7 */ /* 0x000ea80008001104 */
[----:B------:R-:W-:Y:S01]  /*2c40*/  PRMT R6, R0, 0x654, R6 ;  /* 0x0000065400067816 */ /* 0x000fe20000000006 */
[----:B-12---:R-:W-:Y:S06]  /*2c50*/  @!P0 BRA `(.L_x_49) ;  /* 0x0000005c00c48947 */ /* 0x006fec0003800000 */
.L_x_150:
[----:B------:R-:W-:Y:S01]  /*2c60*/  ULEA UR8, UR5, UR6, 0x4 ;  /* 0x0000000605087291 */ /* 0x000fe2000f8e20ff */
[----:B------:R-:W-:Y:S01]  /*2c70*/  SEL R3, R6, R3, !P2 ;  /* 0x0000000306037207 */ /* 0x000fe20005000000 */
[----:B------:R-:W-:Y:S01]  /*2c80*/  UIADD3 UR9, UPT, UPT, UR4, 0x90, URZ ;  /* 0x0000009004097890 */ /* 0x000fe2000fffe0ff */
[----:B-1----:R-:W-:Y:S01]  /*2c90*/  LEA R2, R11, UR6, 0x3 ;  /* 0x000000060b027c11 */ /* 0x002fe2000f8e18ff */
[----:B------:R-:W-:Y:S01]  /*2ca0*/  UIADD3 UR8, UPT, UPT, UR8, 0x120, URZ ;  /* 0x0000012008087890 */ /* 0x000fe2000fffe0ff */
[----:B------:R1:W-:Y:S01]  /*2cb0*/  @!P2 SYNCS.ARRIVE.TRANS64.RED RZ, [R3+URZ], R4 ;  /* 0x0000000403ffa9a7 */ /* 0x0003e200080004ff */
[----:B------:R-:W-:Y:S01]  /*2cc0*/  UIADD3 UR4, UPT, UPT, UR5, 0x1, URZ ;  /* 0x0000000105047890 */ /* 0x000fe2000fffe0ff */
[----:B------:R-:W-:-:S03]  /*2cd0*/  VIADD R8, R8, 0x1 ;  /* 0x0000000108087836 */ /* 0x000fc60000000000 */
[----:B------:R-:W-:Y:S02]  /*2ce0*/  UISETP.NE.AND UP0, UPT, UR4, 0x2, UPT ;  /* 0x000000020400788c */ /* 0x000fe4000bf05270 */
[----:B------:R-:W-:Y:S01]  /*2cf0*/  ISETP.NE.AND P0, PT, R8, 0x2, PT ;  /* 0x000000020800780c */ /* 0x000fe20003f05270 */
[----:B------:R-:W-:Y:S06]  /*2d00*/  UGETNEXTWORKID.BROADCAST [UR8], [UR9] ;  /* 0x00000000080073ca */ /* 0x000fec0008000100 */
[----:B------:R-:W-:Y:S02]  /*2d10*/  USEL UR7, URZ, 0x1, UP0 ;  /* 0x00000001ff077887 */ /* 0x000fe40008000000 */
[----:B------:R-:W-:-:S04]  /*2d20*/  USEL UR5, UR4, URZ, UP0 ;  /* 0x000000ff04057287 */ /* 0x000fc80008000000 */
[----:B------:R-:W-:Y:S02]  /*2d30*/  LOP3.LUT R12, R12, UR7, RZ, 0x3c, !PT ;  /* 0x000000070c0c7c12 */ /* 0x000fe4000f8e3cff */
[----:B-1----:R-:W-:-:S04]  /*2d40*/  SHF.L.U32 R4, R10, 0x1f, RZ ;  /* 0x0000001f0a047819 */ /* 0x002fc800000006ff */
[----:B------:R-:W1:Y:S02]  /*2d50*/  SYNCS.PHASECHK.TRANS64.TRYWAIT P1, [R2+URZ+0x90], R4 ;  /* 0x00009004020075a7 */ /* 0x000e6400080211ff */
[----:B-1----:R-:W-:Y:S05]  /*2d60*/  @!P1 BRA `(.L_x_50) ;  /* 0x0000005c00989947 */ /* 0x002fea0003800000 */
.L_x_151:
[C---:B-1----:R-:W-:Y:S01]  /*2d70*/  LEA R4, R11.reuse, UR6, 0x4 ;  /* 0x000000060b047c11 */ /* 0x042fe2000f8e20ff */
[----:B------:R-:W-:Y:S01]  /*2d80*/  VIADD R2, R2, 0xa0 ;  /* 0x000000a002027836 */ /* 0x000fe20000000000 */
[----:B------:R-:W-:Y:S01]  /*2d90*/  SEL R8, R8, RZ, P0 ;  /* 0x000000ff08087207 */ /* 0x000fe20000000000 */
[----:B------:R-:W-:-:S03]  /*2da0*/  VIADD R11, R11, 0x1 ;  /* 0x000000010b0b7836 */ /* 0x000fc60000000000 */
[----:B------:R-:W1:Y:S01]  /*2db0*/  LDS.128 R4, [R4+0x120] ;  /* 0x0001200004047984 */ /* 0x000e620000000c00 */
[----:B------:R-:W-:Y:S02]  /*2dc0*/  PRMT R2, RZ, 0x654, R2 ;  /* 0x00000654ff027816 */ /* 0x000fe40000000002 */
[C---:B------:R-:W-:Y:S01]  /*2dd0*/  ISETP.NE.AND P1, PT, R11.reuse, 0x2, PT ;  /* 0x000000020b00780c */ /* 0x040fe20003f25270 */
[----:B------:R-:W-:Y:S01]  /*2de0*/  @!PT LDS RZ, [RZ] ;  /* 0x00000000fffff984 */ /* 0x000fe20000000800 */
[----:B------:R-:W-:Y:S01]  /*2df0*/  @!PT LDS RZ, [RZ] ;  /* 0x00000000fffff984 */ /* 0x000fe20000000800 */
[----:B------:R-:W-:Y:S01]  /*2e00*/  @!PT LDS RZ, [RZ] ;  /* 0x00000000fffff984 */ /* 0x000fe20000000800 */
[----:B------:R-:W-:Y:S01]  /*2e10*/  @!PT LDS RZ, [RZ] ;  /* 0x00000000fffff984 */ /* 0x000fe20000000800 */
[----:B------:R2:W-:Y:S06]  /*2e20*/  MEMBAR.ALL.CTA ;  /* 0x0000000000007992 */ /* 0x0005ec0000008000 */
[----:B--2---:R-:W2:Y:S01]  /*2e30*/  FENCE.VIEW.ASYNC.S ;  /* 0x00000000000073c6 */ /* 0x004ea20000000000 */
[----:B------:R-:W-:Y:S01]  /*2e40*/  SEL R11, R11, RZ, P1 ;  /* 0x000000ff0b0b7207 */ /* 0x000fe20000800000 */
[----:B--2---:R2:W-:Y:S01]  /*2e50*/  SYNCS.ARRIVE.TRANS64.RED.A1T0 RZ, [R2+URZ], RZ ;  /* 0x000000ff02ff79a7 */ /* 0x0045e200081004ff */
[----:B-1----:R-:W-:-:S02]  /*2e60*/  LOP3.LUT P3, RZ, R6, 0x1, RZ, 0xc0, !PT ;  /* 0x0000000106ff7812 */ /* 0x002fc4000786c0ff */
[----:B------:R-:W-:-:S04]  /*2e70*/  SEL R4, RZ, 0x1, P1 ;  /* 0x00000001ff047807 */ /* 0x000fc80000800000 */
[----:B------:R-:W-:Y:S02]  /*2e80*/  LOP3.LUT R10, R10, R4, RZ, 0x3c, !PT ;  /* 0x000000040a0a7212 */ /* 0x000fe400078e3cff */
[----:B--2---:R-:W-:-:S04]  /*2e90*/  SEL R2, RZ, 0x1, P0 ;  /* 0x00000001ff027807 */ /* 0x004fc80000000000 */
[----:B------:R-:W-:Y:S01]  /*2ea0*/  LOP3.LUT R9, R9, R2, RZ, 0x3c, !PT ;  /* 0x0000000209097212 */ /* 0x000fe200078e3cff */
[----:B------:R-:W-:Y:S06]  /*2eb0*/  @P3 BRA `(.L_x_51) ;  /* 0xfffffffc002c3947 */ /* 0x000fec000383ffff */
[----:B------:R-:W-:Y:S01]  /*2ec0*/  ULEA UR4, UR5, UR6, 0x3 ;  /* 0x0000000605047291 */ /* 0x000fe2000f8e18ff */
[----:B------:R-:W-:-:S08]  /*2ed0*/  SHF.L.U32 R2, R12, 0x1f, RZ ;  /* 0x0000001f0c027819 */ /* 0x000fd000000006ff */
[----:B------:R-:W1:Y:S02]  /*2ee0*/  SYNCS.PHASECHK.TRANS64 P0, [UR4+0xa0], R2 ;  /* 0x0000a002ff0075a7 */ /* 0x000e640008001004 */
[----:B-1----:R-:W-:Y:S05]  /*2ef0*/  @P0 BRA `(.L_x_52) ;  /* 0x0000000000080947 */ /* 0x002fea0003800000 */
[----:B------:R-:W1:Y:S02]  /*2f00*/  SYNCS.PHASECHK.TRANS64.TRYWAIT P0, [UR4+0xa0], R2 ;  /* 0x0000a002ff0075a7 */ /* 0x000e640008001104 */
[----:B-1----:R-:W-:Y:S05]  /*2f10*/  @!P0 BRA `(.L_x_53) ;  /* 0x0000005c00408947 */ /* 0x002fea0003800000 */
.L_x_52:
[----:B------:R-:W-:-:S04]  /*2f20*/  UIADD3 UR7, UPT, UPT, UR5, 0x1, URZ ;  /* 0x0000000105077890 */ /* 0x000fc8000fffe0ff */
[----:B------:R-:W-:-:S04]  /*2f30*/  UISETP.NE.AND UP0, UPT, UR7, 0x2, UPT ;  /* 0x000000020700788c */ /* 0x000fc8000bf05270 */
[----:B------:R-:W-:Y:S02]  /*2f40*/  USEL UR8, URZ, 0x1, UP0 ;  /* 0x00000001ff087887 */ /* 0x000fe40008000000 */
[----:B------:R-:W-:-:S04]  /*2f50*/  USEL UR7, UR7, URZ, UP0 ;  /* 0x000000ff07077287 */ /* 0x000fc80008000000 */
[----:B------:R-:W-:Y:S01]  /*2f60*/  ULEA UR7, UR7, UR6, 0x3 ;  /* 0x0000000607077291 */ /* 0x000fe2000f8e18ff */
[----:B-1----:R-:W-:-:S04]  /*2f70*/  LOP3.LUT R2, R12, UR8, RZ, 0x3c, !PT ;  /* 0x000000080c027c12 */ /* 0x002fc8000f8e3cff */
[----:B------:R-:W-:-:S04]  /*2f80*/  SHF.L.U32 R0, R2, 0x1f, RZ ;  /* 0x0000001f02007819 */ /* 0x000fc800000006ff */
[----:B------:R-:W1:Y:S02]  /*2f90*/  SYNCS.PHASECHK.TRANS64 P0, [UR7+0xa0], R0 ;  /* 0x0000a000ff0075a7 */ /* 0x000e640008001007 */
[----:B-1----:R-:W-:Y:S05]  /*2fa0*/  @P0 EXIT ;  /* 0x000000000000094d */ /* 0x002fea0003800000 */
[----:B------:R-:W-:Y:S02]  /*2fb0*/  SHF.L.U32 R2, R2, 0x1f, RZ ;  /* 0x0000001f02027819 */ /* 0x000fe400000006ff */
[----:B------:R-:W-:-:S07]  /*2fc0*/  MOV R0, UR7 ;  /* 0x0000000700007c02 */ /* 0x000fce0008000f00 */
.L_x_54:
[----:B-1----:R1:W2:Y:S02]  /*2fd0*/  SYNCS.PHASECHK.TRANS64.TRYWAIT P0, [R0+URZ+0xa0], R2 ;  /* 0x0000a002000075a7 */ /* 0x0022a400080011ff */
[----:B--2---:R-:W-:Y:S05]  /*2fe0*/  @!P0 NANOSLEEP.SYNCS 0x989680 ;  /* 0x009896800000895d */ /* 0x004fea0003900000 */
[----:B------:R-:W2:Y:S02]  /*2ff0*/  @!P0 SYNCS.PHASECHK.TRANS64 P0, [R0+URZ+0xa0], R2 ;  /* 0x0000a002000085a7 */ /* 0x000ea400080010ff */
[----:B--2---:R-:W-:Y:S05]  /*3000*/  @P0 EXIT ;  /* 0x000000000000094d */ /* 0x004fea0003800000 */
[----:B------:R-:W-:Y:S05]  /*3010*/  BRA `(.L_x_54) ;  /* 0xfffffffc00ec7947 */ /* 0x000fea000383ffff */
.L_x_47:
[----:B------:R-:W-:Y:S05]  /*3020*/  BRA.U UP4, `(.L_x_55) ;  /* 0x0000001104447547 */ /* 0x000fea000b800000 */
[----:B------:R-:W-:Y:S01]  /*3030*/  UMOV UR4, 0x40 ;  /* 0x0000004000047882 */ /* 0x000fe20000000000 */
[----:B------:R-:W-:Y:S01]  /*3040*/  NOP ;  /* 0x0000000000007918 */ /* 0x000fe20000000000 */
[----:B------:R-:W-:Y:S01]  /*3050*/  ULEA UR5, UR47, UR4, 0x18 ;  /* 0x000000042f057291 */ /* 0x000fe2000f8ec0ff */
[----:B------:R-:W-:Y:S02]  /*3060*/  UMOV UR6, 0x400 ;  /* 0x0000040000067882 */ /* 0x000fe40000000000 */
[----:B------:R-:W-:-:S06]  /*3070*/  ULEA UR6, UR47, UR6, 0x18 ;  /* 0x000000062f067291 */ /* 0x000fcc000f8ec0ff */
[----:B------:R-:W1:Y:S02]  /*3080*/  LDS.U8 R0, [UR5+0x1c] ;  /* 0x00001c05ff007984 */ /* 0x000e640008000000 */
[----:B-1----:R-:W-:-:S13]  /*3090*/  ISETP.NE.AND P0, PT, R0, RZ, PT ;  /* 0x000000ff0000720c */ /* 0x002fda0003f05270 */
[----:B------:R-:W-:Y:S05]  /*30a0*/  @P0 BRA `(.L_x_56) ;  /* 0x0000000000580947 */ /* 0x000fea0003800000 */
[----:B------:R-:W-:-:S13]  /*30b0*/  ELECT P0, URZ, PT ;  /* 0x0000000000ff782f */ /* 0x000fda0003800000 */
[----:B------:R-:W-:Y:S05]  /*30c0*/  @!P0 BRA `(.L_x_57) ;  /* 0x0000000000608947 */ /* 0x000fea0003800000 */
[----:B------:R-:W-:Y:S01]  /*30d0*/  UMOV UR4, 0x10 ;  /* 0x0000001000047882 */ /* 0x000fe20000000000 */
[----:B------:R-:W-:Y:S01]  /*30e0*/  HFMA2 R0, -RZ, RZ, 0, 5.9604644775390625e-08 ;  /* 0x00000001ff007431 */ /* 0x000fe200000001ff */
[----:B------:R-:W-:-:S03]  /*30f0*/  MOV R3, 0xffff ;  /* 0x0000ffff00037802 */ /* 0x000fc60000000f00 */
[----:B------:R-:W-:Y:S04]  /*3100*/  DEPBAR.LE SB1, 0x36 ;  /* 0x00009d800000791a */ /* 0x000fe80000000000 */
[----:B------:R-:W1:Y:S02]  /*3110*/  UTCATOMSWS.FIND_AND_SET.ALIGN UP0, UR4, UR4 ;  /* 0x00000004000475e3 */ /* 0x000e640008000800 */
[----:B-1----:R-:W-:Y:S01]  /*3120*/  MOV R4, UR4 ;  /* 0x0000000400047c02 */ /* 0x002fe20008000f00 */
[----:B------:R-:W-:Y:S06]  /*3130*/  BRA.U UP0, `(.L_x_58) ;  /* 0x0000000100187547 */ /* 0x000fec000b800000 */
.L_x_59:
[----:B------:R-:W-:Y:S05]  /*3140*/  NANOSLEEP 0x64 ;  /* 0x000000640000795d */ /* 0x000fea0003800000 */
[----:B------:R-:W-:-:S05]  /*3150*/  UMOV UR4, 0x10 ;  /* 0x0000001000047882 */ /* 0x000fca0000000000 */
[----:B------:R-:W-:Y:S04]  /*3160*/  DEPBAR.LE SB1, 0x36 ;  /* 0x00009d800000791a */ /* 0x000fe80000000000 */
[----:B------:R-:W1:Y:S02]  /*3170*/  UTCATOMSWS.FIND_AND_SET.ALIGN UP0, UR4, UR4 ;  /* 0x00000004000475e3 */ /* 0x000e640008000800 */
[----:B-1----:R-:W-:Y:S01]  /*3180*/  MOV R4, UR4 ;  /* 0x0000000400047c02 */ /* 0x002fe20008000f00 */
[----:B------:R-:W-:Y:S05]  /*3190*/  BRA.U !UP0, `(.L_x_59) ;  /* 0xfffffffd08e87547 */ /* 0x000fea000b83ffff */
.L_x_58:
[-C--:B------:R-:W-:Y:S02]  /*31a0*/  SHF.L.U32 R3, R3, R4.reuse, RZ ;  /* 0x0000000403037219 */ /* 0x080fe400000006ff */
[----:B------:R-:W-:Y:S01]  /*31b0*/  SHF.L.U32 R0, R0, R4, RZ ;  /* 0x0000000400007219 */ /* 0x000fe200000006ff */
[----:B------:R-:W-:Y:S02]  /*31c0*/  IMAD.SHL.U32 R4, R4, 0x20, RZ ;  /* 0x0000002004047824 */ /* 0x000fe400078e00ff */
[----:B------:R1:W-:Y:S04]  /*31d0*/  ATOMS.OR RZ, [UR5+0x14], R3 ;  /* 0x00001403ffff798c */ /* 0x0003e8000b000005 */
[----:B------:R1:W-:Y:S04]  /*31e0*/  ATOMS.OR RZ, [UR5+0x18], R0 ;  /* 0x00001800ffff798c */ /* 0x0003e8000b000005 */
[----:B------:R1:W-:Y:S01]  /*31f0*/  STS [UR6+0x140], R4 ;  /* 0x00014004ff007988 */ /* 0x0003e20008000806 */
[----:B------:R-:W-:Y:S05]  /*3200*/  BRA `(.L_x_57) ;  /* 0x0000000000107947 */ /* 0x000fea0003800000 */
.L_x_56:
[----:B------:R-:W-:Y:S02]  /*3210*/  MOV R0, 0xffffffff ;  /* 0xffffffff00007802 */ /* 0x000fe40000000f00 */
[----:B------:R-:W-:-:S03]  /*3220*/  MOV R4, 0x3250 ;  /* 0x0000325000047802 */ /* 0x000fc60000000f00 */
[----:B------:R1:W-:Y:S04]  /*3230*/  STS [UR6+0x140], R0 ;  /* 0x00014000ff007988 */ /* 0x0003e80008000806 */
[----:B-1---5:R-:W-:Y:S05]  /*3240*/  CALL.REL.NOINC `($__internal_1_$__cuda_sm10x_tcgen05_guardrail_trap_phase_invalid_during_alloc) ;  /* 0x00000060008c7944 */ /* 0x022fea0003c00000 */
.L_x_57:
[----:B------:R-:W-:Y:S05]  /*3250*/  WARPSYNC.ALL ;  /* 0x0000000000007948 */ /* 0x000fea0003800000 */
[----:B------:R-:W2:Y:S01]  /*3260*/  S2UR UR4, SR_CgaCtaId ;  /* 0x00000000000479c3 */ /* 0x000ea20000008800 */
[----:B------:R-:W-:Y:S01]  /*3270*/  UMOV UR41, 0x400 ;  /* 0x0000040000297882 */ /* 0x000fe20000000000 */
[----:B------:R-:W-:-:S06]  /*3280*/  NOP ;  /* 0x0000000000007918 */ /* 0x000fcc0000000000 */
[----:B------:R-:W-:Y:S06]  /*3290*/  BAR.ARV 0x6, 0xa0 ;  /* 0x0182800000007b1d */ /* 0x000fec0000002000 */
[----:B------:R-:W3:Y:S01]  /*32a0*/  LDCU UR6, c[0x0][0x38c] ;  /* 0x00007180ff0677ac */ /* 0x000ee20008000800 */
[----:B------:R-:W-:Y:S01]  /*32b0*/  LOP3.LUT R2, R2, 0xffff, RZ, 0xc0, !PT ;  /* 0x0000ffff02027812 */ /* 0x000fe200078ec0ff */
[----:B------:R-:W-:Y:S01]  /*32c0*/  IMAD.MOV.U32 R11, RZ, RZ, 0x1 ;  /* 0x00000001ff0b7424 */ /* 0x000fe200078e00ff */
[----:B------:R-:W-:Y:S01]  /*32d0*/  CS2R R8, SRZ ;  /* 0x0000000000087805 */ /* 0x000fe2000001ff00 */
[----:B------:R-:W4:Y:S01]  /*32e0*/  LDCU UR7, c[0x0][0x38c] ;  /* 0x00007180ff0777ac */ /* 0x000f220008000800 */
[----:B------:R-:W-:Y:S01]  /*32f0*/  R2UR UR42, R2 ;  /* 0x00000000022a72ca */ /* 0x000fe200000e0000 */
[----:B------:R-:W-:Y:S01]  /*3300*/  IMAD.MOV.U32 R10, RZ, RZ, RZ ;  /* 0x000000ffff0a7224 */ /* 0x000fe200078e00ff */
[----:B------:R-:W-:Y:S01]  /*3310*/  UMOV UR45, URZ ;  /* 0x000000ff002d7c82 */ /* 0x000fe20008000000 */
[----:B------:R-:W-:Y:S01]  /*3320*/  UMOV UR39, URZ ;  /* 0x000000ff00277c82 */ /* 0x000fe20008000000 */
[----:B--2---:R-:W-:Y:S01]  /*3330*/  ULEA UR41, UR4, UR41, 0x18 ;  /* 0x0000002904297291 */ /* 0x004fe2000f8ec0ff */
[----:B------:R-:W-:Y:S01]  /*3340*/  UMOV UR62, 0x0 ;  /* 0x00000000003e7882 */ /* 0x000fe20000000000 */
[----:B------:R-:W-:-:S02]  /*3350*/  UMOV UR63, 0x4200010 ;  /* 0x04200010003f7882 */ /* 0x000fc40000000000 */
[----:B------:R-:W-:Y:S02]  /*3360*/  UIADD3 UR5, UPT, UPT, UR41, 0x4400, URZ ;  /* 0x0000440029057890 */ /* 0x000fe4000fffe0ff */
[----:B------:R-:W-:Y:S02]  /*3370*/  UIADD3 UR4, UPT, UPT, UR41, 0x14400, URZ ;  /* 0x0001440029047890 */ /* 0x000fe4000fffe0ff */
[----:B---3--:R-:W-:Y:S01]  /*3380*/  UIADD3 UR6, UPT, UPT, UR6, 0x7f, URZ ;  /* 0x0000007f06067890 */ /* 0x008fe2000fffe0ff */
[----:B-1----:R-:W1:Y:S01]  /*3390*/  LDS R0, [UR41+0x140] ;  /* 0x00014029ff007984 */ /* 0x002e620008000800 */
[----:B------:R-:W-:Y:S02]  /*33a0*/  USHF.R.U32.HI UR5, URZ, 0x4, UR5 ;  /* 0x00000004ff057899 */ /* 0x000fe40008011605 */
[----:B------:R-:W-:Y:S02]  /*33b0*/  USHF.R.S32.HI UR47, URZ, 0x1f, UR6 ;  /* 0x0000001fff2f7899 */ /* 0x000fe40008011406 */
[----:B------:R-:W-:-:S02]  /*33c0*/  USHF.R.U32.HI UR4, URZ, 0x4, UR4 ;  /* 0x00000004ff047899 */ /* 0x000fc40008011604 */
[----:B------:R-:W-:Y:S02]  /*33d0*/  ULEA.HI UR47, UR47, UR6, URZ, 0x7 ;  /* 0x000000062f2f7291 */ /* 0x000fe4000f8f38ff */
[----:B------:R-:W-:Y:S02]  /*33e0*/  ULOP3.LUT UR5, UR5, 0x3fff, URZ, 0xc0, !UPT ;  /* 0x00003fff05057892 */ /* 0x000fe4000f8ec0ff */
[----:B------:R-:W-:Y:S02]  /*33f0*/  USHF.R.S32.HI UR47, URZ, 0x7, UR47 ;  /* 0x00000007ff2f7899 */ /* 0x000fe4000801142f */
[----:B------:R-:W-:Y:S02]  /*3400*/  ULOP3.LUT UR4, UR4, 0x3fff, URZ, 0xc0, !UPT ;  /* 0x00003fff04047892 */ /* 0x000fe4000f8ec0ff */
[----:B------:R-:W-:Y:S01]  /*3410*/  UISETP.LT.AND UP0, UPT, UR47, 0x1, UPT ;  /* 0x000000012f00788c */ /* 0x000fe2000bf01270 */
[----:B------:R-:W-:Y:S01]  /*3420*/  UMOV UR60, 0x0 ;  /* 0x00000000003c7882 */ /* 0x000fe20000000000 */
[----:B------:R-:W-:-:S02]  /*3430*/  UMOV UR61, 0x4200010 ;  /* 0x04200010003d7882 */ /* 0x000fc40000000000 */
[----:B------:R-:W-:Y:S01]  /*3440*/  USEL UR64, UR47, 0x1, !UP0 ;  /* 0x000000012f407887 */ /* 0x000fe2000c000000 */
[----:B------:R-:W-:Y:S01]  /*3450*/  UMOV UR58, 0x0 ;  /* 0x00000000003a7882 */ /* 0x000fe20000000000 */
[----:B------:R-:W-:Y:S01]  /*3460*/  UMOV UR59, 0x4200010 ;  /* 0x04200010003b7882 */ /* 0x000fe20000000000 */
[----:B------:R-:W-:Y:S01]  /*3470*/  UMOV UR56, 0x0 ;  /* 0x0000000000387882 */ /* 0x000fe20000000000 */
[----:B------:R-:W-:Y:S01]  /*3480*/  UMOV UR57, 0x4200010 ;  /* 0x0420001000397882 */ /* 0x000fe20000000000 */
[----:B------:R-:W-:Y:S01]  /*3490*/  UMOV UR54, 0x0 ;  /* 0x0000000000367882 */ /* 0x000fe20000000000 */
[----:B------:R-:W-:Y:S01]  /*34a0*/  UMOV UR55, 0x4200010 ;  /* 0x0420001000377882 */ /* 0x000fe20000000000 */
[----:B------:R-:W-:Y:S01]  /*34b0*/  UMOV UR52, 0x0 ;  /* 0x0000000000347882 */ /* 0x000fe20000000000 */
[----:B------:R-:W-:Y:S01]  /*34c0*/  UMOV UR53, 0x4200010 ;  /* 0x0420001000357882 */ /* 0x000fe20000000000 */
[----:B------:R-:W-:Y:S02]  /*34d0*/  ULOP3.LUT UR43, UR5, 0x10000, URZ, 0xfc, !UPT ;  /* 0x00010000052b7892 */ /* 0x000fe4000f8efcff */
[----:B------:R-:W-:-:S02]  /*34e0*/  ULOP3.LUT UR44, UR4, 0x10000, URZ, 0xfc, !UPT ;  /* 0x00010000042c7892 */ /* 0x000fc4000f8efcff */
[----:B------:R-:W-:Y:S02]  /*34f0*/  UIADD3 UR64, UPT, UPT, -UR64, URZ, URZ ;  /* 0x000000ff40407290 */ /* 0x000fe4000fffe1ff */
[----:B----4-:R-:W-:Y:S01]  /*3500*/  UISETP.GE.AND UP4, UPT, UR7, 0x1, UPT ;  /* 0x000000010700788c */ /* 0x010fe2000bf86270 */
[----:B------:R-:W-:Y:S01]  /*3510*/  UMOV UR50, 0x0 ;  /* 0x0000000000327882 */ /* 0x000fe20000000000 */
[----:B------:R-:W-:Y:S01]  /*3520*/  UMOV UR51, 0x4200010 ;  /* 0x0420001000337882 */ /* 0x000fe20000000000 */
[----:B------:R-:W-:Y:S01]  /*3530*/  UMOV UR48, 0x0 ;  /* 0x0000000000307882 */ /* 0x000fe20000000000 */
[----:B-1----:R-:W-:Y:S01]  /*3540*/  R2UR UR65, R0 ;  /* 0x00000000004172ca */ /* 0x002fe200000e0000 */
[----:B------:R-:W-:-:S14]  /*3550*/  UMOV UR49, 0x4200010 ;  /* 0x0420001000317882 */ /* 0x000fdc0000000000 */
.L_x_66:
[----:B------:R-:W-:Y:S02]  /*3560*/  LEA R0, R10, UR41, 0x3 ;  /* 0x000000290a007c11 */ /* 0x000fe4000f8e18ff */
[----:B------:R-:W-:Y:S02]  /*3570*/  SHF.L.U32 R2, R9, 0x1f, RZ ;  /* 0x0000001f09027819 */ /* 0x000fe400000006ff */
[----:B------:R-:W-:Y:S01]  /*3580*/  PLOP3.LUT P0, PT, PT, PT, UP4, 0x80, 0x8 ;  /* 0x000000000008781c */ /* 0x000fe20003f0f048 */
[----:B------:R-:W-:Y:S01]  /*3590*/  VIADD R3, R0, 0xa0 ;  /* 0x000000a000037836 */ /* 0x000fe20000000000 */
[----:B-1----:R-:W1:Y:S02]  /*35a0*/  SYNCS.PHASECHK.TRANS64.TRYWAIT P1, [R0+URZ+0x90], R2 ;  /* 0x00009002000075a7 */ /* 0x002e6400080211ff */
[----:B-1-3--:R-:W-:Y:S09]  /*35b0*/  @!P1 BRA `(.L_x_60) ;  /* 0x0000005400b09947 */ /* 0x00aff20003800000 */
.L_x_153:
[----:B------:R-:W-:Y:S01]  /*35c0*/  LEA R4, R10, UR41, 0x4 ;  /* 0x000000290a047c11 */ /* 0x000fe2000f8e20ff */
[----:B------:R-:W-:Y:S01]  /*35d0*/  @UP4 ULEA UR4, UR39, UR41, 0x3 ;  /* 0x0000002927044291 */ /* 0x000fe2000f8e18ff */
[----:B------:R-:W-:Y:S01]  /*35e0*/  PLOP3.LUT P2, PT, PT, PT, PT, 0x80, 0x8 ;  /* 0x000000000008781c */ /* 0x000fe20003f4f070 */
[----:B------:R-:W-:Y:S01]  /*35f0*/  ULEA UR46, UR45, UR41, 0x3 ;  /* 0x000000292d2e7291 */ /* 0x000fe2000f8e18ff */
[----:B------:R-:W-:Y:S02]  /*3600*/  PRMT R3, RZ, 0x654, R3 ;  /* 0x00000654ff037816 */ /* 0x000fe40000000003 */
[----:B------:R-:W2:Y:S01]  /*3610*/  LDS.128 R4, [R4+0x120] ;  /* 0x0001200004047984 */ /* 0x000ea20000000c00 */
[----:B-1----:R-:W-:Y:S02]  /*3620*/  @P0 SHF.L.U32 R2, R8, 0x1f, RZ ;  /* 0x0000001f08020819 */ /* 0x002fe400000006ff */
[----:B------:R-:W-:Y:S01]  /*3630*/  SHF.L.U32 R0, R11, 0x1f, RZ ;  /* 0x0000001f0b007819 */ /* 0x000fe200000006ff */
[----:B------:R-:W-:Y:S01]  /*3640*/  @!PT LDS RZ, [RZ] ;  /* 0x00000000fffff984 */ /* 0x000fe20000000800 */
[----:B------:R-:W-:Y:S01]  /*3650*/  @!PT LDS RZ, [RZ] ;  /* 0x00000000fffff984 */ /* 0x000fe20000000800 */
[----:B------:R-:W-:Y:S01]  /*3660*/  @!PT LDS RZ, [RZ] ;  /* 0x00000000fffff984 */ /* 0x000fe20000000800 */
[----:B------:R-:W-:Y:S01]  /*3670*/  @!PT LDS RZ, [RZ] ;  /* 0x00000000fffff984 */ /* 0x000fe20000000800 */
[----:B------:R1:W-:Y:S06]  /*3680*/  MEMBAR.ALL.CTA ;  /* 0x0000000000007992 */ /* 0x0003ec0000008000 */
[----:B-1----:R-:W1:Y:S02]  /*3690*/  FENCE.VIEW.ASYNC.S ;  /* 0x00000000000073c6 */ /* 0x002e640000000000 */
[----:B-1----:R1:W-:Y:S01]  /*36a0*/  SYNCS.ARRIVE.TRANS64.RED.A1T0 RZ, [R3+URZ], RZ ;  /* 0x000000ff03ff79a7 */ /* 0x0023e200081004ff */
[----:B------:R1:W3:Y:S01]  /*36b0*/  @P0 SYNCS.PHASECHK.TRANS64.TRYWAIT P2, [UR4], R2 ;  /* 0x00000002ff0005a7 */ /* 0x0002e20008041104 */
[----:B------:R-:W-:Y:S01]  /*36c0*/  ULEA.HI UR4, UR45, UR45, URZ, 0x1 ;  /* 0x0000002d2d047291 */ /* 0x000fe2000f8f08ff */
[----:B--2---:R-:W-:-:S03]  /*36d0*/  LOP3.LUT P1, RZ, R6, 0x1, RZ, 0xc0, !PT ;  /* 0x0000000106ff7812 */ /* 0x004fc6000782c0ff */
[----:B------:R-:W-:Y:S02]  /*36e0*/  USHF.L.U32 UR5, UR4, 0x6, URZ ;  /* 0x0000000604057899 */ /* 0x000fe400080006ff */
[----:B------:R-:W-:Y:S02]  /*36f0*/  ULOP3.LUT UR36, UR4, 0xffe, URZ, 0xc0, !UPT ;  /* 0x00000ffe04247892 */ /* 0x000fe4000f8ec0ff */
[----:B------:R-:W-:Y:S02]  /*3700*/  ULOP3.LUT UR4, UR5, 0xffffff80, URZ, 0xc0, !UPT ;  /* 0xffffff8005047892 */ /* 0x000fe4000f8ec0ff */
[----:B------:R-:W-:Y:S02]  /*3710*/  UIADD3 UR36, UPT, UPT, -UR36, UR45, URZ ;  /* 0x0000002d24247290 */ /* 0x000fe4000fffe1ff */
[----:B------:R-:W-:Y:S01]  /*3720*/  UIADD3 UR4, UPT, UPT, UR65, UR4, URZ ;  /* 0x0000000441047290 */ /* 0x000fe2000fffe0ff */
[----:B------:R-:W2:Y:S03]  /*3730*/  SYNCS.PHASECHK.TRANS64.TRYWAIT P0, [UR46+0xd0], R0 ;  /* 0x0000d000ff0075a7 */ /* 0x000ea6000800112e */
[----:B------:R-:W-:Y:S01]  /*3740*/  ULEA UR36, UR36, UR4, 0x14 ;  /* 0x0000000424247291 */ /* 0x000fe2000f8ea0ff */
[----:B-123--:R-:W-:Y:S11]  /*3750*/  @!P0 BRA `(.L_x_61) ;  /* 0x00000054005c8947 */ /* 0x00eff60003800000 */
.L_x_155:
[----:B------:R-:W-:Y:S01]  /*3760*/  IADD3 R10, PT, PT, R10, 0x1, RZ ;  /* 0x000000010a0a7810 */ /* 0x000fe20007ffe0ff */
[----:B------:R-:W-:Y:S06]  /*3770*/  BRA.U !UP4, `(.L_x_62) ;  /* 0x000000050c107547 */ /* 0x000fec000b800000 */
[----:B------:R-:W-:Y:S01]  /*3780*/  UPLOP3.LUT UP2, UPT, UPT, UPT, UPT, 0x40, 0x4 ;  /* 0x000000000004789c */ /* 0x000fe20003f4e870 */
[----:B------:R-:W-:Y:S01]  /*3790*/  UMOV UR38, UR64 ;  /* 0x0000004000267c82 */ /* 0x000fe20008000000 */
[----:B------:R-:W-:Y:S01]  /*37a0*/  UMOV UR37, UR47 ;  /* 0x0000002f00257c82 */ /* 0x000fe20008000000 */
[----:B------:R-:W-:-:S08]  /*37b0*/  UMOV UR5, UR39 ;  /* 0x0000002700057c82 */ /* 0x000fd00008000000 */
.L_x_65:
[----:B------:R-:W-:Y:S02]  /*37c0*/  UIADD3 UR38, UPT, UPT, UR38, 0x1, URZ ;  /* 0x0000000126267890 */ /* 0x000fe4000fffe0ff */
[----:B------:R-:W-:Y:S02]  /*37d0*/  ULEA UR7, UR5, UR41, 0x3 ;  /* 0x0000002905077291 */ /* 0x000fe4000f8e18ff */
[----:B------:R-:W-:Y:S01]  /*37e0*/  UISETP.NE.AND UP3, UPT, UR38, URZ, UPT ;  /* 0x000000ff2600728c */ /* 0x000fe2000bf65270 */
[----:B--23--:R-:W-:Y:S10]  /*37f0*/  @P2 BRA `(.L_x_63) ;  /* 0x00000000000c2947 */ /* 0x00cff40003800000 */
[----:B-1----:R-:W-:Y:S04]  /*3800*/  SHF.L.U32 R2, R8, 0x1f, RZ ;  /* 0x0000001f08027819 */ /* 0x002fe800000006ff */
[----:B------:R-:W1:Y:S02]  /*3810*/  SYNCS.PHASECHK.TRANS64.TRYWAIT P0, [UR7], R2 ;  /* 0x00000002ff0075a7 */ /* 0x000e640008001107 */
[----:B-1----:R-:W-:Y:S05]  /*3820*/  @!P0 BRA `(.L_x_64) ;  /* 0x0000005400408947 */ /* 0x002fea0003800000 */
.L_x_63:
[----:B------:R-:W-:Y:S01]  /*3830*/  UISETP.NE.AND UP0, UPT, UR37, 0x1, UPT ;  /* 0x000000012500788c */ /* 0x000fe2000bf05270 */
[----:B------:R-:W-:Y:S01]  /*3840*/  PLOP3.LUT P2, PT, PT, PT, PT, 0x80, 0x8 ;  /* 0x000000000008781c */ /* 0x000fe20003f4f070 */
[----:B------:R-:W-:Y:S02]  /*3850*/  UIADD3 UR4, UPT, UPT, UR5, 0x1, URZ ;  /* 0x0000000105047890 */ /* 0x000fe4000fffe0ff */
[----:B------:R-:W-:Y:S02]  /*3860*/  UIADD3 UR40, UPT, UPT, UR7, 0x20, URZ ;  /* 0x0000002007287890 */ /* 0x000fe4000fffe0ff */
[----:B------:R-:W-:Y:S01]  /*3870*/  UISETP.NE.AND UP1, UPT, UR4, 0x4, UPT ;  /* 0x000000040400788c */ /* 0x000fe2000bf25270 */
[----:B------:R-:W-:Y:S01]  /*3880*/  PLOP3.LUT P0, PT, PT, PT, UP0, 0x80, 0x8 ;  /* 0x000000000008781c */ /* 0x000fe20003f0f008 */
[----:B------:R-:W-:Y:S02]  /*3890*/  UIADD3 UR37, UPT, UPT, UR37, -0x1, URZ ;  /* 0xffffffff25257890 */ /* 0x000fe4000fffe0ff */
[----:B------:R-:W-:Y:S02]  /*38a0*/  USEL UR6, URZ, 0x1, UP1 ;  /* 0x00000001ff067887 */ /* 0x000fe40008800000 */
[----:B------:R-:W-:Y:S01]  /*38b0*/  USEL UR39, UR4, URZ, UP1 ;  /* 0x000000ff04277287 */ /* 0x000fe20008800000 */
[----:B------:R-:W-:Y:S01]  /*38c0*/  UMOV UR7, 0x40004040 ;  /* 0x4000404000077882 */ /* 0x000fe20000000000 */
[----:B------:R-:W-:Y:S02]  /*38d0*/  UMOV UR35, 0x40004040 ;  /* 0x4000404000237882 */ /* 0x000fe40000000000 */
[----:B------:R-:W-:Y:S01]  /*38e0*/  @UP0 ULEA UR4, UR39, UR41, 0x3 ;  /* 0x0000002927040291 */ /* 0x000fe2000f8e18ff */
[----:B------:R-:W-:Y:S01]  /*38f0*/  LOP3.LUT R8, R8, UR6, RZ, 0x3c, !PT ;  /* 0x0000000608087c12 */ /* 0x000fe2000f8e3cff */
[----:B------:R-:W-:Y:S01]  /*3900*/  ULEA UR6, UR5, UR44, 0xb ;  /* 0x0000002c05067291 */ /* 0x000fe2000f8e58ff */
[----:B------:R-:W-:Y:S02]  /*3910*/  UMOV UR33, 0x40004040 ;  /* 0x4000404000217882 */ /* 0x000fe40000000000 */
[----:B-1----:R-:W-:Y:S01]  /*3920*/  @P0 SHF.L.U32 R0, R8, 0x1f, RZ ;  /* 0x0000001f08000819 */ /* 0x002fe200000006ff */
[----:B------:R-:W-:Y:S02]  /*3930*/  UIADD3 UR34, UPT, UPT, UR6, 0x2, URZ ;  /* 0x0000000206227890 */ /* 0x000fe4000fffe0ff */
[----:B------:R-:W-:Y:S01]  /*3940*/  UIADD3 UR30, UPT, UPT, UR6, 0x4, URZ ;  /* 0x00000004061e7890 */ /* 0x000fe2000fffe0ff */
[----:B------:R2:W3:Y:S01]  /*3950*/  @P0 SYNCS.PHASECHK.TRANS64.TRYWAIT P2, [UR4], R0 ;  /* 0x00000000ff0005a7 */ /* 0x0004e20008041104 */
[----:B------:R-:W-:Y:S02]  /*3960*/  ULEA UR4, UR5, UR43, 0xa ;  /* 0x0000002b05047291 */ /* 0x000fe4000f8e50ff */
[----:B------:R-:W-:Y:S02]  /*3970*/  UIADD3 UR26, UPT, UPT, UR6, 0x6, URZ ;  /* 0x00000006061a7890 */ /* 0x000fe4000fffe0ff */
        /* <DEDUP_REMOVED lines=10> */
[----:B------:R-:W-:Y:S01]  /*3a20*/  UIADD3 UR8, UPT, UPT, UR4, 0x206, URZ ;  /* 0x0000020604087890 */ /* 0x000fe2000fffe0ff */
[----:B------:R-:W-:Y:S01]  /*3a30*/  UMOV UR5, 0x40004040 ;  /* 0x4000404000057882 */ /* 0x000fe20000000000 */
[----:B------:R-:W-:Y:S01]  /*3a40*/  UMOV UR31, 0x40004040 ;  /* 0x40004040001f7882 */ /* 0x000fe20000000000 */
[----:B------:R1:W-:Y:S01]  /*3a50*/  UTCHMMA gdesc[UR4], gdesc[UR6], tmem[UR36], tmem[UR62], idesc[UR63], UP2 ;  /* 0x00ff3e06040075ea */ /* 0x0003e20009000024 */
[----:B------:R-:W-:Y:S01]  /*3a60*/  UPLOP3.LUT UP2, UPT, UPT, UPT, UPT, 0x80, 0x8 ;  /* 0x000000000008789c */ /* 0x000fe20003f4f070 */
[----:B------:R2:W-:Y:S01]  /*3a70*/  UTCHMMA gdesc[UR32], gdesc[UR34], tmem[UR36], tmem[UR60], idesc[UR61], UPT ;  /* 0x00ff3c22200075ea */ /* 0x0005e2000b800024 */
[----:B------:R-:W-:Y:S01]  /*3a80*/  UMOV UR29, 0x40004040 ;  /* 0x40004040001d7882 */ /* 0x000fe20000000000 */
[----:B------:R-:W-:Y:S01]  /*3a90*/  UMOV UR27, 0x40004040 ;  /* 0x40004040001b7882 */ /* 0x000fe20000000000 */
        /* <DEDUP_REMOVED lines=12> */
[----:B------:R-:W-:Y:S01]  /*3b60*/  UMOV UR9, 0x40004040 ;  /* 0x4000404000097882 */ /* 0x000fe20000000000 */
[----:B------:R2:W-:Y:S01]  /*3b70*/  UTCHMMA gdesc[UR12], gdesc[UR14], tmem[UR36], tmem[UR50], idesc[UR51], UPT ;  /* 0x00ff320e0c0075ea */ /* 0x0005e2000b800024 */
[----:B------:R2:W-:Y:S01]  /*3b80*/  UTCHMMA gdesc[UR8], gdesc[UR10], tmem[UR36], tmem[UR48], idesc[UR49], UPT ;  /* 0x00ff300a080075ea */ /* 0x0005e2000b800024 */
[----:B------:R2:W-:Y:S01]  /*3b90*/  UTCBAR.MULTICAST [UR40], URZ, UR42 ;  /* 0x000000ff280073e9 */ /* 0x0005e2000800082a */
[----:B-1----:R-:W-:Y:S01]  /*3ba0*/  UMOV UR5, UR39 ;  /* 0x0000002700057c82 */ /* 0x002fe20008000000 */
[----:B------:R-:W-:Y:S05]  /*3bb0*/  BRA.U UP3, `(.L_x_65) ;  /* 0xfffffffd03007547 */ /* 0x000fea000b83ffff */
.L_x_62:
[----:B------:R-:W-:Y:S01]  /*3bc0*/  UIADD3 UR4, UPT, UPT, UR45, 0x1, URZ ;  /* 0x000000012d047890 */ /* 0x000fe2000fffe0ff */
[C---:B------:R-:W-:Y:S01]  /*3bd0*/  ISETP.NE.AND P0, PT, R10.reuse, 0x2, PT ;  /* 0x000000020a00780c */ /* 0x040fe20003f05270 */
[----:B------:R-:W-:Y:S02]  /*3be0*/  UIADD3 UR5, UPT, UPT, UR46, 0xb0, URZ ;  /* 0x000000b02e057890 */ /* 0x000fe4000fffe0ff */
[----:B------:R-:W-:Y:S01]  /*3bf0*/  UISETP.NE.AND UP0, UPT, UR4, 0x4, UPT ;  /* 0x000000040400788c */ /* 0x000fe2000bf05270 */
[----:B-12---:R-:W-:Y:S02]  /*3c00*/  SEL R0, RZ, 0x1, P0 ;  /* 0x00000001ff007807 */ /* 0x006fe40000000000 */
[----:B------:R-:W-:Y:S01]  /*3c10*/  SEL R10, R10, RZ, P0 ;  /* 0x000000ff0a0a7207 */ /* 0x000fe20000000000 */
[----:B------:R-:W-:Y:S01]  /*3c20*/  USEL UR6, URZ, 0x1, UP0 ;  /* 0x00000001ff067887 */ /* 0x000fe20008000000 */
[----:B------:R-:W-:Y:S01]  /*3c30*/  LOP3.LUT R9, R9, R0, RZ, 0x3c, !PT ;  /* 0x0000000009097212 */ /* 0x000fe200078e3cff */
[----:B------:R-:W-:Y:S01]  /*3c40*/  USEL UR45, UR4, URZ, UP0 ;  /* 0x000000ff042d7287 */ /* 0x000fe20008000000 */
[----:B------:R1:W-:Y:S03]  /*3c50*/  UTCBAR [UR5], URZ ;  /* 0x000000ff050073e9 */ /* 0x0003e600080000ff */
[----:B------:R-:W-:Y:S01]  /*3c60*/  LOP3.LUT R11, R11, UR6, RZ, 0x3c, !PT ;  /* 0x000000060b0b7c12 */ /* 0x000fe2000f8e3cff */
[----:B------:R-:W-:Y:S07]  /*3c70*/  @P1 BRA `(.L_x_66) ;  /* 0xfffffff800381947 */ /* 0x000fee000383ffff */
[----:B------:R-:W2:Y:S01]  /*3c80*/  S2UR UR8, SR_CgaCtaId ;  /* 0x00000000000879c3 */ /* 0x000ea20000008800 */
[----:B------:R-:W-:Y:S01]  /*3c90*/  ELECT P0, URZ, PT ;  /* 0x0000000000ff782f */ /* 0x000fe20003800000 */
[----:B------:R-:W-:Y:S01]  /*3ca0*/  IMAD.MOV.U32 R0, RZ, RZ, 0x1 ;  /* 0x00000001ff007424 */ /* 0x000fe200078e00ff */
[----:B------:R-:W-:Y:S01]  /*3cb0*/  UIADD3 UR41, UPT, UPT, UR41, 0xd0, URZ ;  /* 0x000000d029297890 */ /* 0x000fe2000fffe0ff */
[----:B------:R-:W-:Y:S01]  /*3cc0*/  SHF.L.U32 R2, R11, 0x1f, RZ ;  /* 0x0000001f0b027819 */ /* 0x000fe200000006ff */
[----:B------:R-:W-:-:S03]  /*3cd0*/  UMOV UR4, 0x40 ;  /* 0x0000004000047882 */ /* 0x000fc60000000000 */
[----:B------:R-:W-:Y:S01]  /*3ce0*/  UVIRTCOUNT.DEALLOC.SMPOOL 0x80 ;  /* 0x000000800000784c */ /* 0x000fe20000000000 */
[----:B--2---:R-:W-:Y:S02]  /*3cf0*/  ULEA UR8, UR8, UR4, 0x18 ;  /* 0x0000000408087291 */ /* 0x004fe4000f8ec0ff */
[----:B------:R-:W-:-:S07]  /*3d00*/  ULEA UR4, UR45, UR41, 0x3 ;  /* 0x000000292d047291 */ /* 0x000fce000f8e18ff */
[----:B------:R2:W-:Y:S02]  /*3d10*/  @P0 STS.U8 [UR8+0x1c], R0 ;  /* 0x00001c00ff000988 */ /* 0x0005e40008000008 */
[----:B------:R-:W4:Y:S02]  /*3d20*/  SYNCS.PHASECHK.TRANS64.TRYWAIT P0, [UR4], R2 ;  /* 0x00000002ff0075a7 */ /* 0x000f240008001104 */
[----:B--2-4-:R-:W-:Y:S05]  /*3d30*/  @!P0 BRA `(.L_x_67) ;  /* 0x0000005000148947 */ /* 0x014fea0003800000 */
.L_x_158:
[----:B------:R-:W-:-:S04]  /*3d40*/  UIADD3 UR4, UPT, UPT, UR45, 0x1, URZ ;  /* 0x000000012d047890 */ /* 0x000fc8000fffe0ff */
[----:B------:R-:W-:-:S04]  /*3d50*/  UISETP.NE.AND UP0, UPT, UR4, 0x4, UPT ;  /* 0x000000040400788c */ /* 0x000fc8000bf05270 */
[----:B------:R-:W-:Y:S02]  /*3d60*/  USEL UR6, URZ, 0x1, UP0 ;  /* 0x00000001ff067887 */ /* 0x000fe40008000000 */
[----:B------:R-:W-:-:S04]  /*3d70*/  USEL UR4, UR4, URZ, UP0 ;  /* 0x000000ff04047287 */ /* 0x000fc80008000000 */
[----:B-1----:R-:W-:Y:S01]  /*3d80*/  ULEA UR5, UR4, UR41, 0x3 ;  /* 0x0000002904057291 */ /* 0x002fe2000f8e18ff */
[----:B--2---:R-:W-:-:S04]  /*3d90*/  LOP3.LUT R2, R11, UR6, RZ, 0x3c, !PT ;  /* 0x000000060b027c12 */ /* 0x004fc8000f8e3cff */
[----:B------:R-:W-:-:S04]  /*3da0*/  SHF.L.U32 R3, R2, 0x1f, RZ ;  /* 0x0000001f02037819 */ /* 0x000fc800000006ff */
[----:B------:R-:W1:Y:S02]  /*3db0*/  SYNCS.PHASECHK.TRANS64.TRYWAIT P0, [UR5], R3 ;  /* 0x00000003ff0075a7 */ /* 0x000e640008001105 */
[----:B-1----:R-:W-:Y:S05]  /*3dc0*/  @!P0 BRA `(.L_x_68) ;  /* 0x0000005000088947 */ /* 0x002fea0003800000 */
.L_x_160:
        /* <DEDUP_REMOVED lines=9> */
.L_x_162:
[----:B------:R-:W-:-:S04]  /*3e60*/  UIADD3 UR4, UPT, UPT, UR4, 0x1, URZ ;  /* 0x0000000104047890 */ /* 0x000fc8000fffe0ff */
[----:B------:R-:W-:-:S04]  /*3e70*/  UISETP.NE.AND UP0, UPT, UR4, 0x4, UPT ;  /* 0x000000040400788c */ /* 0x000fc8000bf05270 */
[----:B------:R-:W-:Y:S02]  /*3e80*/  USEL UR5, URZ, 0x1, UP0 ;  /* 0x00000001ff057887 */ /* 0x000fe40008000000 */
[----:B------:R-:W-:-:S04]  /*3e90*/  USEL UR4, UR4, URZ, UP0 ;  /* 0x000000ff04047287 */ /* 0x000fc80008000000 */
[----:B------:R-:W-:Y:S01]  /*3ea0*/  ULEA UR4, UR4, UR41, 0x3 ;  /* 0x0000002904047291 */ /* 0x000fe2000f8e18ff */
[----:B------:R-:W-:-:S04]  /*3eb0*/  LOP3.LUT R2, R2, UR5, RZ, 0x3c, !PT ;  /* 0x0000000502027c12 */ /* 0x000fc8000f8e3cff */
[----:B------:R-:W-:-:S04]  /*3ec0*/  SHF.L.U32 R2, R2, 0x1f, RZ ;  /* 0x0000001f02027819 */ /* 0x000fc800000006ff */
[----:B------:R-:W2:Y:S02]  /*3ed0*/  SYNCS.PHASECHK.TRANS64.TRYWAIT P0, [UR4], R2 ;  /* 0x00000002ff0075a7 */ /* 0x000ea40008001104 */
[----:B--2---:R-:W-:Y:S05]  /*3ee0*/  @!P0 BRA `(.L_x_70) ;  /* 0x0000004c00f08947 */ /* 0x004fea0003800000 */
.L_x_164:
[----:B------:R-:W-:Y:S01]  /*3ef0*/  NOP ;  /* 0x0000000000007918 */ /* 0x000fe20000000000 */
[----:B-1----:R-:W1:Y:S01]  /*3f00*/  LDS R0, [UR8+0x14] ;  /* 0x00001408ff007984 */ /* 0x002e620008000800 */
[----:B------:R-:W-:Y:S01]  /*3f10*/  ULOP3.LUT UR4, UR65, 0xffff, URZ, 0xc0, !UPT ;  /* 0x0000ffff41047892 */ /* 0x000fe2000f8ec0ff */
[----:B------:R-:W-:Y:S01]  /*3f20*/  UMOV UR5, 0xffff ;  /* 0x0000ffff00057882 */ /* 0x000fe20000000000 */
[----:B------:R-:W-:Y:S02]  /*3f30*/  UMOV UR6, 0x1 ;  /* 0x0000000100067882 */ /* 0x000fe40000000000 */
[----:B------:R-:W-:-:S04]  /*3f40*/  USHF.R.U32.HI UR4, URZ, 0x5, UR4 ;  /* 0x00000005ff047899 */ /* 0x000fc80008011604 */
[----:B------:R-:W-:Y:S02]  /*3f50*/  USHF.L.U32 UR5, UR5, UR4, URZ ;  /* 0x0000000405057299 */ /* 0x000fe400080006ff */
[----:B------:R-:W-:-:S04]  /*3f60*/  USHF.L.U32 UR4, UR6, UR4, URZ ;  /* 0x0000000406047299 */ /* 0x000fc800080006ff */
[----:B-1----:R-:W-:-:S04]  /*3f70*/  LOP3.LUT R0, R0, UR5, RZ, 0xc0, !PT ;  /* 0x0000000500007c12 */ /* 0x002fc8000f8ec0ff */
[----:B------:R-:W-:-:S13]  /*3f80*/  ISETP.NE.AND P0, PT, R0, UR5, PT ;  /* 0x0000000500007c0c */ /* 0x000fda000bf05270 */
[----:B------:R-:W-:Y:S05]  /*3f90*/  @P0 BRA `(.L_x_71) ;  /* 0x0000000000580947 */ /* 0x000fea0003800000 */
[----:B------:R-:W1:Y:S02]  /*3fa0*/  LDS R0, [UR8+0x18] ;  /* 0x00001808ff007984 */ /* 0x000e640008000800 */
[----:B-1----:R-:W-:-:S04]  /*3fb0*/  LOP3.LUT R0, R0, UR4, RZ, 0xc0, !PT ;  /* 0x0000000400007c12 */ /* 0x002fc8000f8ec0ff */
[----:B------:R-:W-:-:S13]  /*3fc0*/  ISETP.NE.AND P0, PT, R0, UR4, PT ;  /* 0x0000000400007c0c */ /* 0x000fda000bf05270 */
[----:B------:R-:W-:Y:S05]  /*3fd0*/  @P0 BRA `(.L_x_72) ;  /* 0x00000000003c0947 */ /* 0x000fea0003800000 */
[----:B------:R-:W1:Y:S01]  /*3fe0*/  S2R R2, SR_LANEID ;  /* 0x0000000000027919 */ /* 0x000e620000000000 */
[----:B------:R-:W-:-:S06]  /*3ff0*/  ULOP3.LUT UR5, URZ, UR5, URZ, 0x33, !UPT ;  /* 0x00000005ff057292 */ /* 0x000fcc000f8e33ff */
[----:B------:R-:W-:-:S04]  /*4000*/  IMAD.U32 R0, RZ, RZ, UR5 ;  /* 0x00000005ff007e24 */ /* 0x000fc8000f8e00ff */
[----:B------:R2:W4:Y:S02]  /*4010*/  REDUX UR7, R0 ;  /* 0x00000000000773c4 */ /* 0x0005240000000000 */
[----:B------:R1:W-:Y:S01]  /*4020*/  UTCATOMSWS.AND URZ, UR5 ;  /* 0x0000000500ff79e3 */ /* 0x0003e20008000000 */
[----:B--2---:R-:W-:Y:S01]  /*4030*/  LOP3.LUT R0, RZ, UR4, RZ, 0x33, !PT ;  /* 0x00000004ff007c12 */ /* 0x004fe2000f8e33ff */
[----:B------:R-:W-:Y:S02]  /*4040*/  VOTEU.ANY UR4, UPT, PT ;  /* 0x0000000000047886 */ /* 0x000fe400038e0100 */
[----:B------:R-:W-:Y:S02]  /*4050*/  UFLO.U32 UR4, UR4 ;  /* 0x00000004000472bd */ /* 0x000fe400080e0000 */
[----:B------:R-:W2:Y:S04]  /*4060*/  REDUX UR6, R0 ;  /* 0x00000000000673c4 */ /* 0x000ea80000000000 */
[----:B-1----:R-:W-:-:S02]  /*4070*/  ISETP.EQ.U32.AND P0, PT, R2, UR4, PT ;  /* 0x0000000402007c0c */ /* 0x002fc4000bf02070 */
[----:B----4-:R-:W-:-:S11]  /*4080*/  MOV R2, UR7 ;  /* 0x0000000700027c02 */ /* 0x010fd60008000f00 */
[----:B------:R1:W-:Y:S01]  /*4090*/  @P0 ATOMS.AND RZ, [UR8+0x14], R2 ;  /* 0x00001402ffff098c */ /* 0x0003e2000a800008 */
[----:B--2---:R-:W-:-:S05]  /*40a0*/  IMAD.U32 R0, RZ, RZ, UR6 ;  /* 0x00000006ff007e24 */ /* 0x004fca000f8e00ff */
[----:B------:R1:W-:Y:S01]  /*40b0*/  @P0 ATOMS.AND RZ, [UR8+0x18], R0 ;  /* 0x00001800ffff098c */ /* 0x0003e2000a800008 */
[----:B------:R-:W-:Y:S05]  /*40c0*/  BRA `(.L_x_73) ;  /* 0x0000000000147947 */ /* 0x000fea0003800000 */
.L_x_72:
[----:B------:R-:W-:Y:S02]  /*40d0*/  MOV R2, 0x40f0 ;  /* 0x000040f000027802 */ /* 0x000fe40000000f00 */
[----:B---3-5:R-:W-:Y:S05]  /*40e0*/  CALL.REL.NOINC `($__internal_0_$__cuda_sm10x_tcgen05_guardrail_trap_col_being_dealloced_not_returned_by_alloc) ;  /* 0x0000005000d87944 */ /* 0x028fea0003c00000 */
[----:B------:R-:W-:Y:S05]  /*40f0*/  BRA `(.L_x_73) ;  /* 0x0000000000087947 */ /* 0x000fea0003800000 */
.L_x_71:
[----:B------:R-:W-:Y:S02]  /*4100*/  MOV R2, 0x4120 ;  /* 0x0000412000027802 */ /* 0x000fe40000000f00 */
[----:B---3-5:R-:W-:Y:S05]  /*4110*/  CALL.REL.NOINC `($__internal_2_$__cuda_sm10x_tcgen05_guardrail_trap_unallocated_columns_being_dealloced) ;  /* 0x0000005000e47944 */ /* 0x028fea0003c00000 */
.L_x_73:
[----:B------:R-:W-:Y:S01]  /*4120*/  NOP ;  /* 0x0000000000007918 */ /* 0x000fe20000000000 */
[----:B------:R-:W-:Y:S05]  /*4130*/  EXIT ;  /* 0x000000000000794d */ /* 0x000fea0003800000 */
.L_x_55:
[----:B------:R-:W-:-:S09]  /*4140*/  UISETP.NE.OR UP0, UPT, UR17, 0x3, !UP3 ;  /* 0x000000031100788c */ /* 0x000fd2000df05670 */
[----:B------:R-:W-:Y:S05]  /*4150*/  BRA.U UP0, `(.L_x_74) ;  /* 0x0000001100547547 */ /* 0x000fea000b800000 */
[----:B------:R-:W1:Y:S01]  /*4160*/  LDCU UR31, c[0x0][0x370] ;  /* 0x00006e00ff1f77ac */ /* 0x000e620008000800 */
[----:B------:R-:W2:Y:S01]  /*4170*/  LDC.64 R16, c[0x0][0x348] ;  /* 0x0000d200ff107b82 */ /* 0x000ea20000000a00 */
[----:B------:R-:W-:Y:S02]  /*4180*/  HFMA2 R13, -RZ, RZ, 0, 0 ;  /* 0x00000000ff0d7431 */ /* 0x000fe400000001ff */
[----:B------:R-:W-:Y:S01]  /*4190*/  IMAD.MOV.U32 R15, RZ, RZ, 0x1 ;  /* 0x00000001ff0f7424 */ /* 0x000fe200078e00ff */
[----:B------:R-:W1:Y:S01]  /*41a0*/  LDCU.128 UR48, c[0x0][0xb10] ;  /* 0x00016200ff3077ac */ /* 0x000e620008000c00 */
[----:B------:R-:W-:Y:S01]  /*41b0*/  IMAD.MOV.U32 R14, RZ, RZ, RZ ;  /* 0x000000ffff0e7224 */ /* 0x000fe200078e00ff */
[----:B------:R-:W-:Y:S01]  /*41c0*/  MOV R7, 0x1000 ;  /* 0x0000100000077802 */ /* 0x000fe20000000f00 */
[----:B------:R-:W3:Y:S01]  /*41d0*/  LDCU UR30, c[0x0][0x374] ;  /* 0x00006e80ff1e77ac */ /* 0x000ee20008000800 */
[----:B------:R-:W4:Y:S01]  /*41e0*/  LDC.64 R2, c[0x0][0x888] ;  /* 0x00022200ff027b82 */ /* 0x000f220000000a00 */
[----:B------:R-:W3:Y:S01]  /*41f0*/  LDCU UR15, c[0x0][0xb0c] ;  /* 0x00016180ff0f77ac */ /* 0x000ee20008000800 */
[----:B------:R-:W2:Y:S06]  /*4200*/  LDCU UR41, c[0x0][0xb20] ;  /* 0x00016400ff2977ac */ /* 0x000eac0008000800 */
[----:B------:R-:W4:Y:S01]  /*4210*/  LDC.64 R4, c[0x0][0x890] ;  /* 0x00022400ff047b82 */ /* 0x000f220000000a00 */
[----:B------:R-:W2:Y:S01]  /*4220*/  LDCU UR4, c[0x0][0xb30] ;  /* 0x00016600ff0477ac */ /* 0x000ea20008000800 */
[----:B------:R-:W-:Y:S01]  /*4230*/  UMOV UR21, 0x400 ;  /* 0x0000040000157882 */ /* 0x000fe20000000000 */
[----:B-1----:R-:W-:-:S02]  /*4240*/  UIMAD.WIDE.U32 UR6, UR31, UR48, URZ ;  /* 0x000000301f0672a5 */ /* 0x002fc4000f8e00ff */
[----:B---3--:R-:W-:Y:S02]  /*4250*/  UIMAD.WIDE.U32 UR8, UR30, UR51, URZ ;  /* 0x000000331e0872a5 */ /* 0x008fe4000f8e00ff */
[----:B------:R-:W-:Y:S02]  /*4260*/  ULEA UR21, UR47, UR21, 0x18 ;  /* 0x000000152f157291 */ /* 0x000fe4000f8ec0ff */
[----:B------:R-:W-:Y:S02]  /*4270*/  UPLOP3.LUT UP3, UPT, UPT, UPT, UPT, 0x40, 0x4 ;  /* 0x000000000004789c */ /* 0x000fe40003f6e870 */
[----:B------:R-:W-:Y:S01]  /*4280*/  UIADD3 UR37, UPT, UPT, UR21, 0x58, URZ ;  /* 0x0000005815257890 */ /* 0x000fe2000fffe0ff */
[----:B------:R-:W-:Y:S01]  /*4290*/  UMOV UR6, UR7 ;  /* 0x0000000700067c82 */ /* 0x000fe20008000000 */
[----:B------:R-:W-:Y:S01]  /*42a0*/  UMOV UR38, UR9 ;  /* 0x0000000900267c82 */ /* 0x000fe20008000000 */
[----:B------:R-:W-:Y:S02]  /*42b0*/  UISETP.GE.AND UP0, UPT, UR42, 0x1, UPT ;  /* 0x000000012a00788c */ /* 0x000fe4000bf06270 */
[----:B------:R-:W-:Y:S01]  /*42c0*/  UISETP.NE.AND UP4, UPT, UR42, 0x1, UPT ;  /* 0x000000012a00788c */ /* 0x000fe2000bf85270 */
[----:B------:R-:W1:Y:S01]  /*42d0*/  LDCU.64 UR22, c[0x0][0xb28] ;  /* 0x00016500ff1677ac */ /* 0x000e620008000a00 */
[----:B------:R-:W-:-:S02]  /*42e0*/  UISETP.NE.AND UP6, UPT, UR15, 0x1, UPT ;  /* 0x000000010f00788c */ /* 0x000fc4000bfc5270 */
[----:B------:R-:W-:Y:S02]  /*42f0*/  UISETP.NE.AND UP5, UPT, UR50, 0x1, UPT ;  /* 0x000000013200788c */ /* 0x000fe4000bfa5270 */
[----:B------:R-:W-:Y:S02]  /*4300*/  UIADD3 UR33, UPT, UPT, UR21, 0x40, URZ ;  /* 0x0000004015217890 */ /* 0x000fe4000fffe0ff */
[----:B------:R-:W-:Y:S02]  /*4310*/  UIADD3 UR25, UPT, UPT, UR21, 0x48, URZ ;  /* 0x0000004815197890 */ /* 0x000fe4000fffe0ff */
[----:B------:R-:W-:Y:S02]  /*4320*/  UIADD3 UR17, UPT, UPT, UR21, 0x50, URZ ;  /* 0x0000005015117890 */ /* 0x000fe4000fffe0ff */
[----:B------:R-:W-:Y:S02]  /*4330*/  UPRMT UR37, UR47, 0x654, UR37 ;  /* 0x000006542f257896 */ /* 0x000fe40008000025 */
[----:B------:R-:W-:-:S02]  /*4340*/  USHF.R.U32.HI UR39, URZ, UR49, UR6 ;  /* 0x00000031ff277299 */ /* 0x000fc40008011606 */
[----:B--2---:R-:W-:Y:S02]  /*4350*/  USHF.R.U32.HI UR38, URZ, UR41, UR38 ;  /* 0x00000029ff267299 */ /* 0x004fe40008011626 */
[----:B------:R-:W-:-:S11]  /*4360*/  UISETP.NE.AND UP2, UPT, UR4, 0x1, UPT ;  /* 0x000000010400788c */ /* 0x000fd6000bf45270 */
.L_x_85:
[C---:B------:R-:W-:Y:S02]  /*4370*/  LEA R12, R14.reuse, UR21, 0x3 ;  /* 0x000000150e0c7c11 */ /* 0x040fe4000f8e18ff */
[----:B------:R-:W-:Y:S02]  /*4380*/  SHF.L.U32 R0, R13, 0x1f, RZ ;  /* 0x0000001f0d007819 */ /* 0x000fe400000006ff */
[----:B------:R-:W-:Y:S02]  /*4390*/  LEA R8, R14, UR21, 0x4 ;  /* 0x000000150e087c11 */ /* 0x000fe4000f8e20ff */
[----:B--2---:R-:W2:Y:S02]  /*43a0*/  SYNCS.PHASECHK.TRANS64.TRYWAIT P0, [R12+URZ+0x90], R0 ;  /* 0x000090000c0075a7 */ /* 0x004ea400080011ff */
[----:B--2---:R-:W-:Y:S05]  /*43b0*/  @!P0 BRA `(.L_x_75) ;  /* 0x0000004800d48947 */ /* 0x004fea0003800000 */
.L_x_165:
[----:B------:R-:W3:Y:S01]  /*43c0*/  LDS.128 R8, [R8+0x120] ;  /* 0x0001200008087984 */ /* 0x000ee20000000c00 */
[----:B------:R-:W-:Y:S01]  /*43d0*/  UISETP.GE.AND UP0, UPT, UR42, 0x1, UPT ;  /* 0x000000012a00788c */ /* 0x000fe2000bf06270 */
[----:B------:R-:W-:Y:S01]  /*43e0*/  @!PT LDS RZ, [RZ] ;  /* 0x00000000fffff984 */ /* 0x000fe20000000800 */
[----:B------:R-:W-:Y:S01]  /*43f0*/  @!PT LDS RZ, [RZ] ;  /* 0x00000000fffff984 */ /* 0x000fe20000000800 */
[----:B------:R-:W-:Y:S01]  /*4400*/  @!PT LDS RZ, [RZ] ;  /* 0x00000000fffff984 */ /* 0x000fe20000000800 */
[----:B------:R-:W-:Y:S01]  /*4410*/  @!PT LDS RZ, [RZ] ;  /* 0x00000000fffff984 */ /* 0x000fe20000000800 */
[----:B------:R1:W-:Y:S06]  /*4420*/  MEMBAR.ALL.CTA ;  /* 0x0000000000007992 */ /* 0x0003ec0000008000 */
[----:B-1----:R-:W1:Y:S01]  /*4430*/  FENCE.VIEW.ASYNC.S ;  /* 0x00000000000073c6 */ /* 0x002e620000000000 */
[----:B---3--:R-:W-:Y:S11]  /*4440*/  LOP3.LUT P0, RZ, R10, 0x1, RZ, 0xc0, !PT ;  /* 0x000000010aff7812 */ /* 0x008ff6000780c0ff */
[----:B------:R-:W-:Y:S02]  /*4450*/  @!UPT UIADD3 URZ, UPT, UPT, URZ, URZ, URZ ;  /* 0x000000fffffff290 */ /* 0x000fe4000fffe0ff */
[----:B-1----:R-:W-:Y:S01]  /*4460*/  VOTEU.ANY UP1, P0 ;  /* 0x0000000000ff7886 */ /* 0x002fe20000020100 */
[----:B------:R-:W-:Y:S11]  /*4470*/  PLOP3.LUT P0, PT, PT, PT, UP1, 0x80, 0x8 ;  /* 0x000000000008781c */ /* 0x000ff60003f0f018 */
[----:B------:R-:W-:Y:S02]  /*4480*/  @!UPT UIADD3 URZ, UPT, UPT, URZ, URZ, URZ ;  /* 0x000000fffffff290 */ /* 0x000fe4000fffe0ff */
[----:B--2---:R-:W-:Y:S02]  /*4490*/  @P0 SHF.R.U32.HI R0, RZ, 0x10, R9 ;  /* 0x00000010ff000819 */ /* 0x004fe40000011609 */
[----:B------:R-:W-:Y:S02]  /*44a0*/  @P0 MOV R6, R8 ;  /* 0x0000000800060202 */ /* 0x000fe40000000f00 */
[----:B------:R-:W-:Y:S01]  /*44b0*/  @P0 R2UR UR4, R0 ;  /* 0x00000000000402ca */ /* 0x000fe200000e0000 */
[----:B------:R-:W-:Y:S01]  /*44c0*/  VIADD R0, R12, 0xa0 ;  /* 0x000000a00c007836 */ /* 0x000fe20000000000 */
[----:B------:R-:W-:Y:S02]  /*44d0*/  @P0 LOP3.LUT R8, R9, 0xffff, RZ, 0xc0, !PT ;  /* 0x0000ffff09080812 */ /* 0x000fe400078ec0ff */
[----:B------:R-:W-:Y:S02]  /*44e0*/  @P0 R2UR UR6, R6 ;  /* 0x00000000060602ca */ /* 0x000fe400000e0000 */
[----:B------:R-:W-:Y:S02]  /*44f0*/  PRMT R0, RZ, 0x654, R0 ;  /* 0x00000654ff007816 */ /* 0x000fe40000000000 */
[----:B------:R-:W-:Y:S02]  /*4500*/  @P0 R2UR UR5, R8 ;  /* 0x00000000080502ca */ /* 0x000fe400000e0000 */
[----:B------:R1:W-:Y:S03]  /*4510*/  SYNCS.ARRIVE.TRANS64.RED.A1T0 RZ, [R0+URZ], RZ ;  /* 0x000000ff00ff79a7 */ /* 0x0003e600081004ff */
[----:B------:R-:W-:Y:S04]  /*4520*/  @UP1 UMOV UR29, UR4 ;  /* 0x00000004001d1c82 */ /* 0x000fe80008000000 */
[----:B------:R-:W-:Y:S04]  /*4530*/  @UP1 UMOV UR14, UR6 ;  /* 0x00000006000e1c82 */ /* 0x000fe80008000000 */
[----:B------:R-:W-:Y:S01]  /*4540*/  @UP1 UMOV UR13, UR5 ;  /* 0x00000005000d1c82 */ /* 0x000fe20008000000 */
[----:B------:R-:W-:Y:S05]  /*4550*/  BRA.U !UP0, `(.L_x_76) ;  /* 0x0000000108a47547 */ /* 0x000fea000b800000 */
[----:B------:R-:W-:Y:S02]  /*4560*/  UIMAD.WIDE.U32 UR18, UR13, UR51, URZ ;  /* 0x000000330d1272a5 */ /* 0x000fe4000f8e00ff */
[----:B------:R-:W-:Y:S02]  /*4570*/  UIMAD.WIDE.U32 UR26, UR14, UR48, URZ ;  /* 0x000000300e1a72a5 */ /* 0x000fe4000f8e00ff */
[----:B------:R-:W-:Y:S02]  /*4580*/  USEL UR4, UR30, UR38, !UP5 ;  /* 0x000000261e047287 */ /* 0x000fe4000e800000 */
[----:B------:R-:W-:Y:S02]  /*4590*/  USEL UR7, UR31, UR39, !UP6 ;  /* 0x000000271f077287 */ /* 0x000fe4000f000000 */
[----:B------:R-:W-:Y:S02]  /*45a0*/  UIMAD.WIDE.U32 UR8, UR4, UR22, URZ ;  /* 0x00000016040872a5 */ /* 0x000fe4000f8e00ff */
[----:B------:R-:W-:Y:S01]  /*45b0*/  UIMAD.WIDE.U32 UR10, UR7, UR22, URZ ;  /* 0x00000016070a72a5 */ /* 0x000fe2000f8e00ff */
[----:B------:R-:W-:Y:S02]  /*45c0*/  UMOV UR5, UR19 ;  /* 0x0000001300057c82 */ /* 0x000fe40008000000 */
[----:B------:R-:W-:Y:S03]  /*45d0*/  USHF.R.U32.HI UR6, URZ, UR41, UR5 ;  /* 0x00000029ff067299 */ /* 0x000fe60008011605 */
[----:B------:R-:W-:Y:S01]  /*45e0*/  UMOV UR5, UR27 ;  /* 0x0000001b00057c82 */ /* 0x000fe20008000000 */
[----:B------:R-:W-:Y:S02]  /*45f0*/  USEL UR6, UR13, UR6, !UP5 ;  /* 0x000000060d067287 */ /* 0x000fe4000e800000 */
[----:B------:R-:W-:Y:S03]  /*4600*/  USHF.R.U32.HI UR12, URZ, UR49, UR5 ;  /* 0x00000031ff0c7299 */ /* 0x000fe60008011605 */
[----:B------:R-:W-:Y:S02]  /*4610*/  UMOV UR5, UR9 ;  /* 0x0000000900057c82 */ /* 0x000fe40008000000 */
[----:B------:R-:W-:Y:S03]  /*4620*/  @UP4 USHF.R.U32.HI UR4, URZ, UR23, UR5 ;  /* 0x00000017ff044299 */ /* 0x000fe60008011605 */
[----:B------:R-:W-:Y:S01]  /*4630*/  UMOV UR5, UR11 ;  /* 0x0000000b00057c82 */ /* 0x000fe20008000000 */
[----:B------:R-:W-:Y:S02]  /*4640*/  UIMAD UR4, UR42, UR4, URZ ;  /* 0x000000042a0472a4 */ /* 0x000fe4000f8e02ff */
[----:B------:R-:W-:Y:S02]  /*4650*/  @UP4 USHF.R.U32.HI UR7, URZ, UR23, UR5 ;  /* 0x00000017ff074299 */ /* 0x000fe40008011605 */
[----:B------:R-:W-:Y:S02]  /*4660*/  UIMAD.WIDE.U32 UR10, UR6, UR22, URZ ;  /* 0x00000016060a72a5 */ /* 0x000fe4000f8e00ff */
[----:B------:R-:W-:Y:S02]  /*4670*/  USEL UR5, UR14, UR12, !UP6 ;  /* 0x0000000c0e057287 */ /* 0x000fe4000f000000 */
[----:B------:R-:W-:Y:S02]  /*4680*/  UIMAD UR8, UR42, UR7, URZ ;  /* 0x000000072a0872a4 */ /* 0x000fe4000f8e02ff */
[----:B------:R-:W-:Y:S03]  /*4690*/  UISETP.GE.AND UP0, UPT, UR6, UR4, UPT ;  /* 0x000000040600728c */ /* 0x000fe6000bf06270 */
[----:B------:R-:W-:Y:S01]  /*46a0*/  UMOV UR4, UR11 ;  /* 0x0000000b00047c82 */ /* 0x000fe20008000000 */
[----:B------:R-:W-:Y:S02]  /*46b0*/  UISETP.GE.OR UP0, UPT, UR5, UR8, UP0 ;  /* 0x000000080500728c */ /* 0x000fe40008706670 */
[----:B------:R-:W-:Y:S02]  /*46c0*/  USHF.R.U32.HI UR4, URZ, UR23, UR4 ;  /* 0x00000017ff047299 */ /* 0x000fe40008011604 */
[----:B------:R-:W-:Y:S02]  /*46d0*/  UIMAD.WIDE.U32 UR8, UR5, UR22, URZ ;  /* 0x00000016050872a5 */ /* 0x000fe4000f8e00ff */
[----:B------:R-:W-:Y:S04]  /*46e0*/  USEL UR10, UR6, UR4, !UP4 ;  /* 0x00000004060a7287 */ /* 0x000fe8000e000000 */
[----:B------:R-:W-:Y:S01]  /*46f0*/  UIADD3 UR11, UPT, UPT, -UR10, URZ, URZ ;  /* 0x000000ff0a0b7290 */ /* 0x000fe2000fffe1ff */
[----:B------:R-:W-:Y:S02]  /*4700*/  @!UP0 UMOV UR4, UR9 ;  /* 0x0000000900048c82 */ /* 0x000fe40008000000 */
[----:B------:R-:W-:Y:S02]  /*4710*/  @!UP0 USHF.R.U32.HI UR4, URZ, UR23, UR4 ;  /* 0x00000017ff048299 */ /* 0x000fe40008011604 */
[----:B------:R-:W-:Y:S02]  /*4720*/  UIMAD UR8, UR42, UR11, UR6 ;  /* 0x0000000b2a0872a4 */ /* 0x000fe4000f8e0206 */
[----:B------:R-:W-:Y:S04]  /*4730*/  @!UP0 USEL UR4, UR5, UR4, !UP4 ;  /* 0x0000000405048287 */ /* 0x000fe8000e000000 */
[----:B------:R-:W-:Y:S02]  /*4740*/  @!UP0 UIMAD UR8, UR7, UR8, UR4 ;  /* 0x00000008070882a4 */ /* 0x000fe4000f8e0204 */
[----:B------:R-:W-:Y:S02]  /*4750*/  @!UP0 UIADD3 UR9, UPT, UPT, UR10, -UR4, URZ ;  /* 0x800000040a098290 */ /* 0x000fe4000fffe0ff */
[----:B------:R-:W-:Y:S02]  /*4760*/  UIADD3 UR4, UPT, UPT, -UR5, URZ, URZ ;  /* 0x000000ff05047290 */ /* 0x000fe4000fffe1ff */
[----:B------:R-:W-:Y:S02]  /*4770*/  UIADD3 UR7, UPT, UPT, -UR6, URZ, URZ ;  /* 0x000000ff06077290 */ /* 0x000fe4000fffe1ff */
[----:B------:R-:W-:Y:S02]  /*4780*/  @!UP0 UIMAD UR6, UR9, UR42, UR5 ;  /* 0x0000002a090682a4 */ /* 0x000fe4000f8e0205 */
[----:B------:R-:W-:Y:S02]  /*4790*/  UIMAD UR14, UR15, UR4, UR14 ;  /* 0x000000040f0e72a4 */ /* 0x000fe4000f8e020e */
[----:B------:R-:W-:Y:S01]  /*47a0*/  UIMAD UR13, UR50, UR7, UR13 ;  /* 0x00000007320d72a4 */ /* 0x000fe2000f8e020d */
[----:B------:R-:W-:Y:S02]  /*47b0*/  @!UP0 UMOV UR5, UR8 ;  /* 0x0000000800058c82 */ /* 0x000fe40008000000 */
[----:B------:R-:W-:Y:S02]  /*47c0*/  UIMAD UR14, UR5, UR15, UR14 ;  /* 0x0000000f050e72a4 */ /* 0x000fe4000f8e020e */
[----:B------:R-:W-:Y:S11]  /*47d0*/  UIMAD UR13, UR6, UR50, UR13 ;  /* 0x00000032060d72a4 */ /* 0x000ff6000f8e020d */
[----:B------:R-:W-:Y:S01]  /*47e0*/  @!UPT UIADD3 URZ, UPT, UPT, URZ, URZ, URZ ;  /* 0x000000fffffff290 */ /* 0x000fe2000fffe0ff */
.L_x_76:
[----:B------:R-:W2:Y:S01]  /*47f0*/  @!UP2 LDCU.128 UR8, c[0x0][0xb10] ;  /* 0x00016200ff08a7ac */ /* 0x000ea20008000c00 */
[C---:B----4-:R-:W-:Y:S02]  /*4800*/  ISETP.NE.U32.AND P1, PT, R4.reuse, RZ, PT ;  /* 0x000000ff0400720c */ /* 0x050fe40003f25070 */
[----:B------:R-:W-:Y:S02]  /*4810*/  ISETP.NE.U32.AND P0, PT, R4, RZ, PT ;  /* 0x000000ff0400720c */ /* 0x000fe40003f05070 */
[C---:B------:R-:W-:Y:S02]  /*4820*/  ISETP.NE.AND.EX P1, PT, R5.reuse, RZ, PT, P1 ;  /* 0x000000ff0500720c */ /* 0x040fe40003f25310 */
[----:B------:R-:W-:Y:S01]  /*4830*/  ISETP.NE.AND.EX P0, PT, R5, RZ, PT, P0 ;  /* 0x000000ff0500720c */ /* 0x000fe20003f05300 */
[----:B------:R-:W3:Y:S01]  /*4840*/  @!UP2 LDCU UR5, c[0x0][0xb0c] ;  /* 0x00016180ff05a7ac */ /* 0x000ee20008000800 */
[----:B------:R-:W-:Y:S01]  /*4850*/  SHF.L.U32 R9, R15, 0x1f, RZ ;  /* 0x0000001f0f097819 */ /* 0x000fe200000006ff */
[----:B------:R-:W-:Y:S02]  /*4860*/  USHF.L.U32 UR35, UR16, 0x6, URZ ;  /* 0x0000000610237899 */ /* 0x000fe400080006ff */
[----:B------:R-:W-:Y:S02]  /*4870*/  USHF.L.U32 UR34, UR20, 0x7, URZ ;  /* 0x0000000714227899 */ /* 0x000fe400080006ff */
[----:B--2---:R-:W-:Y:S07]  /*4880*/  UIMAD.WIDE.U32 UR6, UR14, UR8, URZ ;  /* 0x000000080e0672a5 */ /* 0x004fee000f8e00ff */
[----:B------:R-:W-:Y:S01]  /*4890*/  @!UP2 UMOV UR4, UR7 ;  /* 0x000000070004ac82 */ /* 0x000fe20008000000 */
[----:B---3--:R-:W-:Y:S02]  /*48a0*/  @!UP2 UISETP.NE.AND UP0, UPT, UR5, 0x1, UPT ;  /* 0x000000010500a88c */ /* 0x008fe4000bf05270 */
[----:B------:R-:W-:Y:S02]  /*48b0*/  @!UP2 USHF.R.U32.HI UR4, URZ, UR9, UR4 ;  /* 0x00000009ff04a299 */ /* 0x000fe40008011604 */
[----:B------:R-:W-:Y:S02]  /*48c0*/  UIMAD.WIDE.U32 UR6, UR13, UR11, URZ ;  /* 0x0000000b0d0672a5 */ /* 0x000fe4000f8e00ff */
[----:B------:R-:W-:Y:S02]  /*48d0*/  @!UP2 USEL UR8, UR14, UR4, !UP0 ;  /* 0x000000040e08a287 */ /* 0x000fe4000c000000 */
[----:B------:R-:W-:Y:S03]  /*48e0*/  @!UP2 UISETP.NE.AND UP0, UPT, UR10, 0x1, UPT ;  /* 0x000000010a00a88c */ /* 0x000fe6000bf05270 */
[----:B------:R-:W-:Y:S02]  /*48f0*/  @!UP2 UMOV UR6, UR7 ;  /* 0x000000070006ac82 */ /* 0x000fe40008000000 */
[----:B------:R-:W2:Y:S02]  /*4900*/  @!UP2 LDCU UR4, c[0x0][0xb20] ;  /* 0x00016400ff04a7ac */ /* 0x000ea40008000800 */
[----:B--2---:R-:W-:Y:S04]  /*4910*/  @!UP2 USHF.R.U32.HI UR6, URZ, UR4, UR6 ;  /* 0x00000004ff06a299 */ /* 0x004fe80008011606 */
[----:B------:R-:W-:Y:S04]  /*4920*/  @!UP2 USEL UR6, UR13, UR6, !UP0 ;  /* 0x000000060d06a287 */ /* 0x000fe8000c000000 */
[----:B------:R-:W-:Y:S02]  /*4930*/  @!UP2 UIADD3 UR4, UPT, UPT, -UR8, UR6, URZ ;  /* 0x000000060804a290 */ /* 0x000fe4000fffe1ff */
[----:B------:R-:W-:Y:S02]  /*4940*/  @!UP2 UIADD3 UR6, UPT, UPT, UR8, -UR6, URZ ;  /* 0x800000060806a290 */ /* 0x000fe4000fffe0ff */
[----:B------:R-:W-:Y:S02]  /*4950*/  @!UP2 UIMAD UR14, UR4, UR5, UR14 ;  /* 0x00000005040ea2a4 */ /* 0x000fe4000f8e020e */
[----:B------:R-:W-:Y:S01]  /*4960*/  @!UP2 UIMAD UR13, UR6, UR10, UR13 ;  /* 0x0000000a060da2a4 */ /* 0x000fe2000f8e020d */
[----:B------:R-:W-:Y:S11]  /*4970*/  BRA.U UP3, `(.L_x_77) ;  /* 0x0000000103107547 */ /* 0x000ff6000b800000 */
[----:B------:R-:W-:Y:S04]  /*4980*/  MOV R6, UR40 ;  /* 0x0000002800067c02 */ /* 0x000fe80008000f00 */
[----:B------:R-:W-:Y:S04]  /*4990*/  SHF.L.U32 R6, R6, 0x1f, RZ ;  /* 0x0000001f06067819 */ /* 0x000fe800000006ff */
[----:B------:R-:W2:Y:S02]  /*49a0*/  SYNCS.PHASECHK.TRANS64.TRYWAIT P2, [UR21+0x88], R6 ;  /* 0x00008806ff0075a7 */ /* 0x000ea40008041115 */
[----:B--2---:R-:W-:Y:S05]  /*49b0*/  @!P2 BRA `(.L_x_78) ;  /* 0x000000440068a947 */ /* 0x004fea0003800000 */
.L_x_77:
[----:B------:R-:W-:Y:S05]  /*49c0*/  @!P1 BRA `(.L_x_79) ;  /* 0x0000000000309947 */ /* 0x000fea0003800000 */
[----:B------:R-:W-:Y:S01]  /*49d0*/  ISETP.NE.U32.AND P1, PT, R2, RZ, PT ;  /* 0x000000ff0200720c */ /* 0x000fe20003f25070 */
[----:B------:R-:W2:Y:S01]  /*49e0*/  LDCU.64 UR4, c[0x0][0x358] ;  /* 0x00006b00ff0477ac */ /* 0x000ea20008000a00 */
[----:B------:R-:W-:Y:S02]  /*49f0*/  IMAD.MOV.U32 R45, RZ, RZ, 0x1 ;  /* 0x00000001ff2d7424 */ /* 0x000fe400078e00ff */
[----:B------:R-:W-:Y:S11]  /*4a00*/  ISETP.NE.AND.EX P1, PT, R3, RZ, PT, P1 ;  /* 0x000000ff0300720c */ /* 0x000ff60003f25310 */
[----:B------:R-:W-:Y:S02]  /*4a10*/  @!UPT UIADD3 URZ, UPT, UPT, URZ, URZ, URZ ;  /* 0x000000fffffff290 */ /* 0x000fe4000fffe0ff */
[----:B------:R-:W3:Y:S01]  /*4a20*/  @P1 LDC.64 R10, c[0x0][0x888] ;  /* 0x00022200ff0a1b82 */ /* 0x000ee20000000a00 */
[----:B-1----:R-:W-:Y:S04]  /*4a30*/  @P1 IMAD R0, R4, UR36, RZ ;  /* 0x0000002404001c24 */ /* 0x002fe8000f8e02ff */
[----:B---3--:R-:W-:Y:S04]  /*4a40*/  @P1 IMAD.WIDE R10, R0, 0x4, R10 ;  /* 0x00000004000a1825 */ /* 0x008fe800078e020a */
[----:B------:R-:W-:Y:S01]  /*4a50*/  HFMA2 R0, -RZ, RZ, 0, 5.9604644775390625e-08 ;  /* 0x00000001ff007431 */ /* 0x000fe200000001ff */
[----:B--2--5:R2:W5:Y:S04]  /*4a60*/  @P1 LDG.E R27, desc[UR4][R10.64] ;  /* 0x000000040a1b1981 */ /* 0x024568000c1e1900 */
[----:B------:R-:W-:Y:S01]  /*4a70*/  @!P1 PRMT R45, R0, 0x7610, R45 ;  /* 0x00007610002d9816 */ /* 0x000fe2000000002d */
[----:B--2---:R-:W3:Y:S06]  /*4a80*/  @!P1 LDC R27, c[0x0][0x880] ;  /* 0x00022000ff1b9b82 */ /* 0x004eec0000000800 */
.L_x_79:
[----:B---3-5:R-:W-:Y:S01]  /*4a90*/  @!P0 FSETP.EQ.AND P1, PT, R27, RZ, PT ;  /* 0x000000ff1b00820b */ /* 0x028fe20003f22000 */
[----:B------:R-:W-:Y:S01]  /*4aa0*/  @!UPT UIADD3 URZ, UPT, UPT, URZ, URZ, URZ ;  /* 0x000000fffffff290 */ /* 0x000fe2000fffe0ff */
[----:B------:R-:W-:Y:S11]  /*4ab0*/  @!P0 BRA `(.L_x_80) ;  /* 0x0000000000188947 */ /* 0x000ff60003800000 */
[----:B------:R-:W-:Y:S02]  /*4ac0*/  LOP3.LUT P0, RZ, R45, 0xff, RZ, 0xc0, !PT ;  /* 0x000000ff2dff7812 */ /* 0x000fe4000780c0ff */
[----:B------:R-:W-:Y:S04]  /*4ad0*/  ISETP.NE.U32.AND P1, PT, R2, RZ, PT ;  /* 0x000000ff0200720c */ /* 0x000fe80003f25070 */
[----:B------:R-:W-:Y:S04]  /*4ae0*/  ISETP.NE.AND.EX P1, PT, R3, RZ, PT, P1 ;  /* 0x000000ff0300720c */ /* 0x000fe80003f25310 */
[----:B------:R-:W-:Y:S03]  /*4af0*/  PLOP3.LUT P1, PT, P1, PT, PT, 0x8, 0x80 ;  /* 0x000000000080781c */ /* 0x000fe60000f2e170 */
[----:B------:R-:W-:Y:S11]  /*4b00*/  @P0 FSETP.EQ.AND P1, PT, R27, RZ, PT ;  /* 0x000000ff1b00020b */ /* 0x000ff60003f22000 */
[----:B------:R-:W-:Y:S02]  /*4b10*/  @!UPT UIADD3 URZ, UPT, UPT, URZ, URZ, URZ ;  /* 0x000000fffffff290 */ /* 0x000fe4000fffe0ff */
.L_x_80:
[----:B------:R-:W2:Y:S01]  /*4b20*/  SYNCS.PHASECHK.TRANS64.TRYWAIT P2, [UR21+0x60], R9 ;  /* 0x00006009ff0075a7 */ /* 0x000ea20008041115 */
[----:B------:R-:W-:Y:S04]  /*4b30*/  ELECT P0, URZ, PT ;  /* 0x0000000000ff782f */ /* 0x000fe80003800000 */
[----:B------:R-:W-:Y:S11]  /*4b40*/  PLOP3.LUT P1, PT, P1, P0, PT, 0xf2, 0x2f ;  /* 0x00000000002f781c */ /* 0x000ff60000f21e72 */
[----:B------:R-:W-:Y:S02]  /*4b50*/  @!UPT UIADD3 URZ, UPT, UPT, URZ, URZ, URZ ;  /* 0x000000fffffff290 */ /* 0x000fe4000fffe0ff */
[----:B------:R-:W-:Y:S05]  /*4b60*/  @!P1 IADD3 R8, P0, PT, R16, 0x580, RZ ;  /* 0x0000058010089810 */ /* 0x000fea0007f1e0ff */
[----:B-1----:R-:W-:Y:S01]  /*4b70*/  @!P1 IMAD.X R6, RZ, RZ, R17, P0 ;  /* 0x000000ffff069224 */ /* 0x002fe200000e0611 */
[----:B--2---:R-:W-:Y:S07]  /*4b80*/  @!P2 BRA `(.L_x_81) ;  /* 0x00000044000ca947 */ /* 0x004fee0003800000 */
.L_x_168:
[----:B------:R-:W-:Y:S01]  /*4b90*/  @!P1 R2UR UR5, R8 ;  /* 0x00000000080592ca */ /* 0x000fe200000e0000 */
[----:B------:R-:W-:Y:S01]  /*4ba0*/  VOTEU.ALL UP0, P1 ;  /* 0x0000000000ff7886 */ /* 0x000fe20000800000 */
[----:B------:R-:W-:Y:S01]  /*4bb0*/  @!P1 R2UR UR4, R6 ;  /* 0x00000000060492ca */ /* 0x000fe200000e0000 */
[----:B-1----:R-:W-:Y:S01]  /*4bc0*/  @!P1 IMAD.MOV.U32 R0, RZ, RZ, 0x1000 ;  /* 0x00001000ff009424 */ /* 0x002fe200078e00ff */
[----:B------:R-:W-:Y:S01]  /*4bd0*/  UMOV UR8, 0x0 ;  /* 0x0000000000087882 */ /* 0x000fe20000000000 */
[----:B------:R-:W-:Y:S01]  /*4be0*/  UMOV UR9, 0x10000000 ;  /* 0x1000000000097882 */ /* 0x000fe20000000000 */
[----:B------:R-:W-:Y:S01]  /*4bf0*/  @!UP0 UIADD3 UR32, UPT, UPT, UR21, 0x200, URZ ;  /* 0x0000020015208890 */ /* 0x000fe2000fffe0ff */
[----:B------:R-:W-:Y:S01]  /*4c00*/  @!P1 IADD3 R8, P0, PT, R16, 0x580, RZ ;  /* 0x0000058010089810 */ /* 0x000fe20007f1e0ff */
[----:B------:R-:W-:Y:S01]  /*4c10*/  VOTEU.ALL UP0, P1 ;  /* 0x0000000000ff7886 */ /* 0x000fe20000800000 */
[----:B------:R-:W-:Y:S03]  /*4c20*/  UPRMT UR6, UR47, 0x654, UR33 ;  /* 0x000006542f067896 */ /* 0x000fe60008000021 */
[----:B------:R-:W-:Y:S02]  /*4c30*/  @!P1 IMAD.X R6, RZ, RZ, R17, P0 ;  /* 0x000000ffff069224 */ /* 0x000fe400000e0611 */
[----:B------:R-:W-:Y:S02]  /*4c40*/  IMAD.U32 R10, RZ, RZ, UR5 ;  /* 0x00000005ff0a7e24 */ /* 0x000fe4000f8e00ff */
[----:B------:R-:W-:Y:S03]  /*4c50*/  IMAD.U32 R11, RZ, RZ, UR4 ;  /* 0x00000004ff0b7e24 */ /* 0x000fe6000f8e00ff */
[----:B------:R-:W-:Y:S02]  /*4c60*/  @!P1 R2UR UR4, R10 ;  /* 0x000000000a0492ca */ /* 0x000fe400000e0000 */
[----:B------:R-:W-:Y:S11]  /*4c70*/  @!P1 R2UR UR5, R11 ;  /* 0x000000000b0592ca */ /* 0x000ff600000e0000 */
[----:B------:R-:W-:Y:S02]  /*4c80*/  @!UPT UIADD3 URZ, UPT, UPT, URZ, URZ, URZ ;  /* 0x000000fffffff290 */ /* 0x000fe4000fffe0ff */
[----:B------:R1:W-:Y:S01]  /*4c90*/  @!UP0 UTMALDG.3D [UR32], [UR4], desc[UR8] ;  /* 0x00000820040085b4 */ /* 0x0003e20008011000 */
[----:B------:R1:W-:Y:S01]  /*4ca0*/  @!P1 SYNCS.ARRIVE.TRANS64.RED.A0TR RZ, [UR21+0x40], R0 ;  /* 0x00004000ffff99a7 */ /* 0x0003e20008300415 */
[----:B------:R-:W-:Y:S01]  /*4cb0*/  SYNCS.ARRIVE.TRANS64.RED.A1T0 RZ, [UR6], RZ ;  /* 0x000000ffffff79a7 */ /* 0x000fe20008100406 */
[----:B------:R-:W2:Y:S02]  /*4cc0*/  SYNCS.PHASECHK.TRANS64.TRYWAIT P2, [UR21+0x68], R9 ;  /* 0x00006809ff0075a7 */ /* 0x000ea40008041115 */
[----:B-12---:R-:W-:Y:S05]  /*4cd0*/  @!P2 BRA `(.L_x_82) ;  /* 0x0000004000d0a947 */ /* 0x006fea0003800000 */
.L_x_170:
        /* <DEDUP_REMOVED lines=8> */
[----:B------:R-:W-:Y:S01]  /*4d60*/  @!UP0 UIADD3 UR24, UPT, UPT, UR21, 0x1200, URZ ;  /* 0x0000120015188890 */ /* 0x000fe2000fffe0ff */
[----:B------:R-:W-:Y:S01]  /*4d70*/  VOTEU.ALL UP0, P1 ;  /* 0x0000000000ff7886 */ /* 0x000fe20000800000 */
[----:B------:R-:W-:Y:S01]  /*4d80*/  UMOV UR27, UR35 ;  /* 0x00000023001b7c82 */ /* 0x000fe20008000000 */
[----:B------:R-:W-:Y:S02]  /*4d90*/  UMOV UR28, UR36 ;  /* 0x00000024001c7c82 */ /* 0x000fe40008000000 */
[----:B------:R-:W-:Y:S01]  /*4da0*/  IMAD.U32 R10, RZ, RZ, UR5 ;  /* 0x00000005ff0a7e24 */ /* 0x000fe2000f8e00ff */
[----:B------:R-:W-:Y:S01]  /*4db0*/  UPRMT UR6, UR47, 0x654, UR25 ;  /* 0x000006542f067896 */ /* 0x000fe20008000019 */
[----:B------:R-:W-:Y:S02]  /*4dc0*/  IMAD.U32 R11, RZ, RZ, UR4 ;  /* 0x00000004ff0b7e24 */ /* 0x000fe4000f8e00ff */
[----:B------:R-:W-:Y:S01]  /*4dd0*/  @!P1 IMAD.X R6, RZ, RZ, R17, P0 ;  /* 0x000000ffff069224 */ /* 0x000fe200000e0611 */
        /* <DEDUP_REMOVED lines=8> */
.L_x_172:
[----:B------:R-:W-:Y:S01]  /*4e60*/  @!P1 R2UR UR5, R8 ;  /* 0x00000000080592ca */ /* 0x000fe200000e0000 */
[----:B------:R-:W-:Y:S01]  /*4e70*/  VOTEU.ALL UP0, P1 ;  /* 0x0000000000ff7886 */ /* 0x000fe20000800000 */
[----:B------:R-:W-:Y:S01]  /*4e80*/  @!P1 R2UR UR4, R6 ;  /* 0x00000000060492ca */ /* 0x000fe200000e0000 */
[----:B-1----:R-:W-:Y:S01]  /*4e90*/  @!P1 IMAD.MOV.U32 R0, RZ, RZ, 0x1000 ;  /* 0x00001000ff009424 */ /* 0x002fe200078e00ff */
[----:B------:R-:W-:Y:S01]  /*4ea0*/  UMOV UR8, 0x0 ;  /* 0x0000000000087882 */ /* 0x000fe20000000000 */
[----:B------:R-:W-:Y:S01]  /*4eb0*/  UMOV UR9, 0x10000000 ;  /* 0x1000000000097882 */ /* 0x000fe20000000000 */
[----:B------:R-:W-:Y:S01]  /*4ec0*/  @!UP0 UIADD3 UR18, UPT, UPT, UR34, 0x40, URZ ;  /* 0x0000004022128890 */ /* 0x000fe2000fffe0ff */
[----:B------:R-:W-:Y:S01]  /*4ed0*/  VIADD R14, R14, 0x1 ;  /* 0x000000010e0e7836 */ /* 0x000fe20000000000 */
[----:B------:R-:W-:Y:S01]  /*4ee0*/  @!UP0 UIADD3 UR16, UPT, UPT, UR21, 0x2200, URZ ;  /* 0x0000220015108890 */ /* 0x000fe2000fffe0ff */
[----:B------:R-:W-:Y:S01]  /*4ef0*/  VOTEU.ALL UP0, P1 ;  /* 0x0000000000ff7886 */ /* 0x000fe20000800000 */
[----:B------:R-:W-:Y:S01]  /*4f00*/  UMOV UR19, UR35 ;  /* 0x0000002300137c82 */ /* 0x000fe20008000000 */
[----:B------:R-:W-:Y:S02]  /*4f10*/  UMOV UR20, UR36 ;  /* 0x0000002400147c82 */ /* 0x000fe40008000000 */
[----:B------:R-:W-:Y:S01]  /*4f20*/  IMAD.U32 R10, RZ, RZ, UR5 ;  /* 0x00000005ff0a7e24 */ /* 0x000fe2000f8e00ff */
[----:B------:R-:W-:Y:S01]  /*4f30*/  UPRMT UR6, UR47, 0x654, UR17 ;  /* 0x000006542f067896 */ /* 0x000fe20008000011 */
        /* <DEDUP_REMOVED lines=9> */
.L_x_174:
[----:B------:R-:W-:Y:S01]  /*4fd0*/  @!P1 IADD3 R6, P0, PT, R16, 0x580, RZ ;  /* 0x0000058010069810 */ /* 0x000fe20007f1e0ff */
[----:B------:R-:W-:Y:S01]  /*4fe0*/  VOTEU.ALL UP0, P1 ;  /* 0x0000000000ff7886 */ /* 0x000fe20000800000 */
[----:B------:R-:W-:Y:S01]  /*4ff0*/  UMOV UR6, 0x0 ;  /* 0x0000000000067882 */ /* 0x000fe20000000000 */
[----:B------:R-:W-:Y:S01]  /*5000*/  UMOV UR7, 0x10000000 ;  /* 0x1000000000077882 */ /* 0x000fe20000000000 */
[----:B------:R-:W-:Y:S01]  /*5010*/  @!P1 R2UR UR5, R6 ;  /* 0x00000000060592ca */ /* 0x000fe200000e0000 */
[----:B-1----:R-:W-:Y:S01]  /*5020*/  @!P1 IMAD.X R0, RZ, RZ, R17, P0 ;  /* 0x000000ffff009224 */ /* 0x002fe200000e0611 */
[----:B------:R-:W-:Y:S01]  /*5030*/  @!UP0 UIADD3 UR10, UPT, UPT, UR34, 0x60, URZ ;  /* 0x00000060220a8890 */ /* 0x000fe2000fffe0ff */
[----:B------:R-:W-:Y:S01]  /*5040*/  R2UR UR16, R47 ;  /* 0x000000002f1072ca */ /* 0x000fe200000e0000 */
[----:B------:R-:W-:Y:S01]  /*5050*/  @!UP0 UIADD3 UR8, UPT, UPT, UR21, 0x3200, URZ ;  /* 0x0000320015088890 */ /* 0x000fe2000fffe0ff */
[----:B------:R-:W-:Y:S01]  /*5060*/  ISETP.NE.AND P0, PT, R14, 0x2, PT ;  /* 0x000000020e00780c */ /* 0x000fe20003f05270 */
[----:B------:R-:W-:Y:S01]  /*5070*/  @!UP0 UIADD3 UR9, UPT, UPT, UR21, 0x58, URZ ;  /* 0x0000005815098890 */ /* 0x000fe2000fffe0ff */
[----:B------:R-:W-:Y:S01]  /*5080*/  @!P1 R2UR UR4, R0 ;  /* 0x00000000000492ca */ /* 0x000fe200000e0000 */
[----:B------:R-:W-:Y:S01]  /*5090*/  VOTEU.ALL UP0, P1 ;  /* 0x0000000000ff7886 */ /* 0x000fe20000800000 */
[----:B------:R-:W-:Y:S01]  /*50a0*/  UMOV UR11, UR35 ;  /* 0x00000023000b7c82 */ /* 0x000fe20008000000 */
[----:B------:R-:W-:Y:S01]  /*50b0*/  UMOV UR12, UR36 ;  /* 0x00000024000c7c82 */ /* 0x000fe20008000000 */
[----:B------:R-:W-:Y:S01]  /*50c0*/  SEL R0, RZ, 0x1, P0 ;  /* 0x00000001ff007807 */ /* 0x000fe20000000000 */
[----:B------:R-:W-:Y:S01]  /*50d0*/  UIADD3 UR20, UPT, UPT, UR13, UR63, URZ ;  /* 0x0000003f0d147290 */ /* 0x000fe2000fffe0ff */
[----:B------:R-:W-:Y:S01]  /*50e0*/  IMAD.U32 R8, RZ, RZ, UR5 ;  /* 0x00000005ff087e24 */ /* 0x000fe2000f8e00ff */
[----:B------:R-:W-:Y:S01]  /*50f0*/  LOP3.LUT R15, R15, 0x1, RZ, 0x3c, !PT ;  /* 0x000000010f0f7812 */ /* 0x000fe200078e3cff */
[----:B------:R-:W-:Y:S01]  /*5100*/  UPLOP3.LUT UP3, UPT, UPT, UPT, UPT, 0x80, 0x8 ;  /* 0x000000000008789c */ /* 0x000fe20003f6f070 */
[----:B------:R-:W-:Y:S01]  /*5110*/  LOP3.LUT R13, R13, R0, RZ, 0x3c, !PT ;  /* 0x000000000d0d7212 */ /* 0x000fe200078e3cff */
[----:B------:R-:W-:Y:S01]  /*5120*/  UIADD3 UR16, UPT, UPT, UR14, UR16, URZ ;  /* 0x000000100e107290 */ /* 0x000fe2000fffe0ff */
[----:B------:R-:W-:Y:S01]  /*5130*/  SEL R14, R14, RZ, P0 ;  /* 0x000000ff0e0e7207 */ /* 0x000fe20000000000 */
[----:B------:R-:W-:Y:S01]  /*5140*/  UMOV UR36, UR29 ;  /* 0x0000001d00247c82 */ /* 0x000fe20008000000 */
[----:B------:R-:W-:Y:S01]  /*5150*/  IMAD.U32 R9, RZ, RZ, UR4 ;  /* 0x00000004ff097e24 */ /* 0x000fe2000f8e00ff */
[----:B------:R-:W-:Y:S04]  /*5160*/  @!P1 R2UR UR4, R8 ;  /* 0x00000000080492ca */ /* 0x000fe800000e0000 */
[----:B------:R-:W-:Y:S11]  /*5170*/  @!P1 R2UR UR5, R9 ;  /* 0x00000000090592ca */ /* 0x000ff600000e0000 */
[----:B------:R-:W-:Y:S02]  /*5180*/  @!UPT UIADD3 URZ, UPT, UPT, URZ, URZ, URZ ;  /* 0x000000fffffff290 */ /* 0x000fe4000fffe0ff */
[----:B------:R2:W-:Y:S01]  /*5190*/  @!UP0 UTMALDG.3D [UR8], [UR4], desc[UR6] ;  /* 0x00000608040085b4 */ /* 0x0005e20008011000 */
[----:B------:R2:W-:Y:S01]  /*51a0*/  @!P1 SYNCS.ARRIVE.TRANS64.RED.A0TR RZ, [UR21+0x58], R7 ;  /* 0x00005807ffff99a7 */ /* 0x0005e20008300415 */
[----:B------:R-:W-:Y:S01]  /*51b0*/  SYNCS.ARRIVE.TRANS64.RED.A1T0 RZ, [UR37], RZ ;  /* 0x000000ffffff79a7 */ /* 0x000fe20008100425 */
[----:B------:R-:W-:Y:S05]  /*51c0*/  BRA.U UP1, `(.L_x_85) ;  /* 0xfffffff101687547 */ /* 0x000fea000b83ffff */
[----:B------:R-:W-:-:S04]  /*51d0*/  SHF.L.U32 R2, R15, 0x1f, RZ ;  /* 0x0000001f0f027819 */ /* 0x000fc800000006ff */
[----:B------:R-:W1:Y:S02]  /*51e0*/  SYNCS.PHASECHK.TRANS64.TRYWAIT P0, [UR21+0x60], R2 ;  /* 0x00006002ff0075a7 */ /* 0x000e640008001115 */
[----:B-1----:R-:W-:Y:S05]  /*51f0*/  @!P0 BRA `(.L_x_86) ;  /* 0x0000003c00d08947 */ /* 0x002fea0003800000 */
.L_x_176:
[----:B------:R-:W3:Y:S02]  /*5200*/  SYNCS.PHASECHK.TRANS64.TRYWAIT P0, [UR21+0x68], R2 ;  /* 0x00006802ff0075a7 */ /* 0x000ee40008001115 */
[----:B---3--:R-:W-:Y:S05]  /*5210*/  @!P0 BRA `(.L_x_87) ;  /* 0x0000003c00e08947 */ /* 0x008fea0003800000 */
.L_x_178:
[----:B------:R-:W3:Y:S02]  /*5220*/  SYNCS.PHASECHK.TRANS64.TRYWAIT P0, [UR21+0x70], R2 ;  /* 0x00007002ff0075a7 */ /* 0x000ee40008001115 */
[----:B---3--:R-:W-:Y:S05]  /*5230*/  @!P0 BRA `(.L_x_88) ;  /* 0x0000003c00f08947 */ /* 0x008fea0003800000 */
.L_x_180:
[----:B-1----:R-:W-:-:S07]  /*5240*/  MOV R0, UR21 ;  /* 0x0000001500007c02 */ /* 0x002fce0008000f00 */
.L_x_89:
[----:B-1----:R-:W-:-:S04]  /*5250*/  SHF.L.U32 R2, R15, 0x1f, RZ ;  /* 0x0000001f0f027819 */ /* 0x002fc800000006ff */
[----:B------:R1:W3:Y:S03]  /*5260*/  SYNCS.PHASECHK.TRANS64.TRYWAIT P0, [R0+URZ+0x78], R2 ;  /* 0x00007802000075a7 */ /* 0x0002e600080011ff */
[----:B---3--:R-:W-:Y:S05]  /*5270*/  @!P0 NANOSLEEP.SYNCS 0x989680 ;  /* 0x009896800000895d */ /* 0x008fea0003900000 */
[----:B------:R-:W3:Y:S02]  /*5280*/  @!P0 SYNCS.PHASECHK.TRANS64 P0, [R0+URZ+0x78], R2 ;  /* 0x00007802000085a7 */ /* 0x000ee400080010ff */
[----:B--23--:R-:W-:Y:S05]  /*5290*/  @P0 EXIT ;  /* 0x000000000000094d */ /* 0x00cfea0003800000 */
[----:B------:R-:W-:Y:S05]  /*52a0*/  BRA `(.L_x_89) ;  /* 0xfffffffc00e87947 */ /* 0x000fea000383ffff */
.L_x_74:
[----:B------:R-:W-:-:S06]  /*52b0*/  UISETP.GE.AND UP0, UPT, UR17, 0x4, UPT ;  /* 0x000000041100788c */ /* 0x000fcc000bf06270 */
[----:B------:R-:W-:-:S13]  /*52c0*/  PLOP3.LUT P0, PT, PT, PT, UP0, 0x80, 0x8 ;  /* 0x000000000008781c */ /* 0x000fda0003f0f008 */
[----:B------:R-:W-:Y:S05]  /*52d0*/  @!P0 EXIT ;  /* 0x000000000000894d */ /* 0x000fea0003800000 */
[----:B------:R-:W-:Y:S01]  /*52e0*/  BAR.SYNC.DEFER_BLOCKING 0x6, 0xa0 ;  /* 0x0182800000007b1d */ /* 0x000fe20000010000 */
[C---:B------:R-:W-:Y:S01]  /*52f0*/  IMAD.SHL.U32 R3, R56.reuse, 0x20, RZ ;  /* 0x0000002038037824 */ /* 0x040fe200078e00ff */
[----:B------:R-:W-:Y:S01]  /*5300*/  SHF.R.U32.HI R6, RZ, 0x1, R56 ;  /* 0x00000001ff067819 */ /* 0x000fe20000011638 */
[C---:B------:R-:W-:Y:S01]  /*5310*/  IMAD.SHL.U32 R2, R56.reuse, 0x10, RZ ;  /* 0x0000001038027824 */ /* 0x040fe200078e00ff */
[C---:B------:R-:W-:Y:S01]  /*5320*/  LOP3.LUT P0, RZ, R56.reuse, 0x4, RZ, 0xc0, !PT ;  /* 0x0000000438ff7812 */ /* 0x040fe2000780c0ff */
[C---:B------:R-:W-:Y:S01]  /*5330*/  IMAD.U32 R23, R56.reuse, 0x10000, RZ ;  /* 0x0001000038177824 */ /* 0x040fe200078e00ff */
[----:B------:R-:W-:Y:S01]  /*5340*/  UMOV UR44, 0x400 ;  /* 0x00000400002c7882 */ /* 0x000fe20000000000 */
[----:B------:R-:W1:Y:S01]  /*5350*/  LDCU.64 UR4, c[0x0][0x890] ;  /* 0x00011200ff0477ac */ /* 0x000e620008000a00 */
[----:B------:R-:W2:Y:S01]  /*5360*/  LDC.64 R42, c[0x0][0x8b0] ;  /* 0x00022c00ff2a7b82 */ /* 0x000ea20000000a00 */
[----:B------:R-:W-:Y:S01]  /*5370*/  LOP3.LUT R7, R3, 0xc0, RZ, 0xc0, !PT ;  /* 0x000000c003077812 */ /* 0x000fe200078ec0ff */
[----:B------:R-:W-:Y:S01]  /*5380*/  IMAD.SHL.U32 R44, R56, 0x4, RZ ;  /* 0x00000004382c7824 */ /* 0x000fe200078e00ff */
[----:B------:R-:W-:Y:S01]  /*5390*/  ULEA UR44, UR47, UR44, 0x18 ;  /* 0x0000002c2f2c7291 */ /* 0x000fe2000f8ec0ff */
[----:B------:R-:W-:Y:S01]  /*53a0*/  LOP3.LUT R2, R2, 0x600, RZ, 0xc0, !PT ;  /* 0x0000060002027812 */ /* 0x000fe200078ec0ff */
[----:B------:R-:W-:Y:S01]  /*53b0*/  IMAD.MOV.U32 R55, RZ, RZ, 0x20 ;  /* 0x00000020ff377424 */ /* 0x000fe200078e00ff */
[----:B------:R-:W-:Y:S01]  /*53c0*/  LOP3.LUT R6, R7, 0x8, R6, 0xf8, !PT ;  /* 0x0000000807067812 */ /* 0x000fe200078ef806 */
[----:B------:R-:W-:Y:S01]  /*53d0*/  IMAD.MOV.U32 R54, RZ, RZ, 0x1 ;  /* 0x00000001ff367424 */ /* 0x000fe200078e00ff */
[----:B------:R-:W3:Y:S01]  /*53e0*/  LDC.64 R40, c[0x0][0x8a8] ;  /* 0x00022a00ff287b82 */ /* 0x000ee20000000a00 */
[----:B------:R-:W-:Y:S01]  /*53f0*/  LOP3.LUT R2, R2, 0x20, R3, 0xf8, !PT ;  /* 0x0000002002027812 */ /* 0x000fe200078ef803 */
[----:B------:R-:W-:Y:S01]  /*5400*/  IMAD.MOV.U32 R22, RZ, RZ, RZ ;  /* 0x000000ffff167224 */ /* 0x000fe200078e00ff */
[----:B------:R-:W-:-:S02]  /*5410*/  LOP3.LUT R23, R23, 0x600000, RZ, 0xc0, !PT ;  /* 0x0060000017177812 */ /* 0x000fc400078ec0ff */
[----:B------:R-:W-:Y:S02]  /*5420*/  CS2R R52, SRZ ;  /* 0x0000000000347805 */ /* 0x000fe4000001ff00 */
[----:B------:R-:W-:Y:S01]  /*5430*/  LOP3.LUT R44, R6, 0x18, R44, 0x78, !PT ;  /* 0x00000018062c7812 */ /* 0x000fe200078e782c */
[----:B------:R-:W-:Y:S01]  /*5440*/  IMAD.MOV.U32 R51, RZ, RZ, RZ ;  /* 0x000000ffff337224 */ /* 0x000fe200078e00ff */
[----:B------:R-:W-:Y:S01]  /*5450*/  LOP3.LUT R2, R2, 0x100, R3, 0xf8, !PT ;  /* 0x0000010002027812 */ /* 0x000fe200078ef803 */
[----:B------:R-:W4:Y:S01]  /*5460*/  LDS R0, [UR44+0x140] ;  /* 0x0001402cff007984 */ /* 0x000f220008000800 */
[----:B-1----:R-:W-:Y:S01]  /*5470*/  IMAD.U32 R58, RZ, RZ, UR4 ;  /* 0x00000004ff3a7e24 */ /* 0x002fe2000f8e00ff */
[----:B------:R-:W-:Y:S01]  /*5480*/  UIADD3 UR4, UPT, UPT, UR44, 0x200, URZ ;  /* 0x000002002c047890 */ /* 0x000fe2000fffe0ff */
[----:B------:R-:W-:Y:S01]  /*5490*/  LOP3.LUT R44, R2, R44, RZ, 0xfc, !PT ;  /* 0x0000002c022c7212 */ /* 0x000fe200078efcff */
[----:B------:R-:W-:Y:S01]  /*54a0*/  IMAD.U32 R57, RZ, RZ, UR5 ;  /* 0x00000005ff397e24 */ /* 0x000fe2000f8e00ff */
[----:B------:R-:W-:Y:S01]  /*54b0*/  LOP3.LUT R56, R56, 0x60, RZ, 0xc0, !PT ;  /* 0x0000006038387812 */ /* 0x000fe200078ec0ff */
[----:B------:R-:W1:Y:S01]  /*54c0*/  LDCU UR60, c[0x0][0x370] ;  /* 0x00006e00ff3c77ac */ /* 0x000e620008000800 */
[----:B------:R-:W-:Y:S01]  /*54d0*/  SEL R55, R55, 0xffffffe0, !P0 ;  /* 0xffffffe037377807 */ /* 0x000fe20004000000 */
[----:B------:R-:W-:Y:S01]  /*54e0*/  IMAD.U32 R49, RZ, RZ, UR4 ;  /* 0x00000004ff317e24 */ /* 0x000fe2000f8e00ff */
[----:B------:R-:W1:Y:S01]  /*54f0*/  LDCU UR43, c[0x0][0xb0c] ;  /* 0x00016180ff2b77ac */ /* 0x000e620008000800 */
[----:B------:R-:W1:Y:S01]  /*5500*/  LDCU UR39, c[0x0][0xb30] ;  /* 0x00016600ff2777ac */ /* 0x000e620008000800 */
[----:B------:R-:W1:Y:S01]  /*5510*/  LDCU.64 UR54, c[0x0][0x888] ;  /* 0x00011100ff3677ac */ /* 0x000e620008000a00 */
[----:B------:R-:W1:Y:S01]  /*5520*/  LDCU.64 UR40, c[0x0][0xb28] ;  /* 0x00016500ff2877ac */ /* 0x000e620008000a00 */
[----:B------:R-:W1:Y:S01]  /*5530*/  LDCU.128 UR56, c[0x0][0xb10] ;  /* 0x00016200ff3877ac */ /* 0x000e620008000c00 */
[----:B------:R-:W1:Y:S01]  /*5540*/  LDCU UR53, c[0x0][0x374] ;  /* 0x00006e80ff3577ac */ /* 0x000e620008000800 */
[----:B------:R-:W-:Y:S01]  /*5550*/  UMOV UR52, URZ ;  /* 0x000000ff00347c82 */ /* 0x000fe20008000000 */
[----:B------:R-:W-:Y:S01]  /*5560*/  UMOV UR46, URZ ;  /* 0x000000ff002e7c82 */ /* 0x000fe20008000000 */
[----:B-1234-:R-:W-:-:S07]  /*5570*/  IMAD.IADD R23, R0, 0x1, R23 ;  /* 0x0000000100177824 */ /* 0x01efce00078e0217 */
.L_x_133:
[C---:B------:R-:W-:Y:S02]  /*5580*/  LEA R3, R51.reuse, UR44, 0x3 ;  /* 0x0000002c33037c11 */ /* 0x040fe4000f8e18ff */
[----:B------:R-:W-:Y:S02]  /*5590*/  SHF.L.U32 R0, R52, 0x1f, RZ ;  /* 0x0000001f34007819 */ /* 0x000fe400000006ff */
[----:B-1----:R-:W-:Y:S02]  /*55a0*/  LEA R4, R51, UR44, 0x4 ;  /* 0x0000002c33047c11 */ /* 0x002fe4000f8e20ff */
[----:B------:R-:W1:Y:S02]  /*55b0*/  SYNCS.PHASECHK.TRANS64.TRYWAIT P0, [R3+URZ+0x90], R0 ;  /* 0x00009000030075a7 */ /* 0x000e6400080011ff */
[----:B-12---:R-:W-:Y:S05]  /*55c0*/  @!P0 BRA `(.L_x_90) ;  /* 0x0000003c00248947 */ /* 0x006fea0003800000 */
.L_x_181:
        /* <DEDUP_REMOVED lines=8> */
[----:B--2---:R-:W-:Y:S11]  /*5650*/  LOP3.LUT P0, RZ, R6, 0x1, RZ, 0xc0, !PT ;  /* 0x0000000106ff7812 */ /* 0x004ff6000780c0ff */
[----:B------:R-:W-:Y:S02]  /*5660*/  @!UPT UIADD3 URZ, UPT, UPT, URZ, URZ, URZ ;  /* 0x000000fffffff290 */ /* 0x000fe4000fffe0ff */
[----:B---3--:R-:W-:Y:S01]  /*5670*/  VOTEU.ANY UP1, P0 ;  /* 0x0000000000ff7886 */ /* 0x008fe20000020100 */
[----:B------:R-:W-:Y:S01]  /*5680*/  PLOP3.LUT P0, PT, PT, PT, UP1, 0x80, 0x8 ;  /* 0x000000000008781c */ /* 0x000fe20003f0f018 */
[----:B------:R-:W-:Y:S11]  /*5690*/  UP2UR UR62, UPR, URZ, 0x2 ;  /* 0x00000002ff3e7883 */ /* 0x000ff60008000000 */
[----:B------:R-:W-:Y:S01]  /*56a0*/  @!UPT UIADD3 URZ, UPT, UPT, URZ, URZ, URZ ;  /* 0x000000fffffff290 */ /* 0x000fe2000fffe0ff */
[----:B-1----:R-:W-:Y:S02]  /*56b0*/  @P0 SHF.R.U32.HI R0, RZ, 0x10, R5 ;  /* 0x00000010ff000819 */ /* 0x002fe40000011605 */
        /* <DEDUP_REMOVED lines=12> */
[----:B------:R-:W2:Y:S01]  /*5780*/  LDCU UR12, c[0x0][0xb20] ;  /* 0x00016400ff0c77ac */ /* 0x000ea20008000800 */
[----:B------:R-:W-:Y:S02]  /*5790*/  UIMAD.WIDE.U32 UR4, UR53, UR59, URZ ;  /* 0x0000003b350472a5 */ /* 0x000fe4000f8e00ff */
[----:B------:R-:W-:Y:S02]  /*57a0*/  UIMAD.WIDE.U32 UR6, UR60, UR56, URZ ;  /* 0x000000383c0672a5 */ /* 0x000fe4000f8e00ff */
[----:B------:R-:W-:Y:S02]  /*57b0*/  UISETP.NE.AND UP0, UPT, UR58, 0x1, UPT ;  /* 0x000000013a00788c */ /* 0x000fe4000bf05270 */
[----:B------:R-:W-:Y:S02]  /*57c0*/  UIMAD.WIDE.U32 UR8, UR37, UR59, URZ ;  /* 0x0000003b250872a5 */ /* 0x000fe4000f8e00ff */
[----:B------:R-:W-:Y:S02]  /*57d0*/  UIMAD.WIDE.U32 UR10, UR38, UR56, URZ ;  /* 0x00000038260a72a5 */ /* 0x000fe4000f8e00ff */
[----:B------:R-:W-:Y:S02]  /*57e0*/  UISETP.NE.AND UP1, UPT, UR43, 0x1, UPT ;  /* 0x000000012b00788c */ /* 0x000fe4000bf25270 */
[----:B------:R-:W-:Y:S01]  /*57f0*/  UISETP.NE.AND UP2, UPT, UR42, 0x1, UPT ;  /* 0x000000012a00788c */ /* 0x000fe2000bf45270 */
[----:B------:R-:W-:Y:S02]  /*5800*/  UMOV UR4, UR5 ;  /* 0x0000000500047c82 */ /* 0x000fe40008000000 */
[----:B--2---:R-:W-:Y:S03]  /*5810*/  USHF.R.U32.HI UR5, URZ, UR12, UR4 ;  /* 0x0000000cff057299 */ /* 0x004fe60008011604 */
[----:B------:R-:W-:Y:S02]  /*5820*/  UMOV UR4, UR7 ;  /* 0x0000000700047c82 */ /* 0x000fe40008000000 */
[----:B------:R-:W-:Y:S02]  /*5830*/  USHF.R.U32.HI UR7, URZ, UR57, UR4 ;  /* 0x00000039ff077299 */ /* 0x000fe40008011604 */
[----:B------:R-:W-:Y:S02]  /*5840*/  USEL UR4, UR53, UR5, !UP0 ;  /* 0x0000000535047287 */ /* 0x000fe4000c000000 */
[----:B------:R-:W-:Y:S01]  /*5850*/  USEL UR7, UR60, UR7, !UP1 ;  /* 0x000000073c077287 */ /* 0x000fe2000c800000 */
[----:B------:R-:W-:Y:S01]  /*5860*/  UMOV UR5, UR9 ;  /* 0x0000000900057c82 */ /* 0x000fe20008000000 */
[----:B------:R-:W-:Y:S02]  /*5870*/  UIMAD.WIDE.U32 UR8, UR4, UR40, URZ ;  /* 0x00000028040872a5 */ /* 0x000fe4000f8e00ff */
[----:B------:R-:W-:Y:S03]  /*5880*/  USHF.R.U32.HI UR6, URZ, UR12, UR5 ;  /* 0x0000000cff067299 */ /* 0x000fe60008011605 */
[----:B------:R-:W-:Y:S01]  /*5890*/  UMOV UR5, UR11 ;  /* 0x0000000b00057c82 */ /* 0x000fe20008000000 */
[----:B------:R-:W-:Y:S02]  /*58a0*/  UIMAD.WIDE.U32 UR10, UR7, UR40, URZ ;  /* 0x00000028070a72a5 */ /* 0x000fe4000f8e00ff */
[----:B------:R-:W-:Y:S02]  /*58b0*/  USHF.R.U32.HI UR12, URZ, UR57, UR5 ;  /* 0x00000039ff0c7299 */ /* 0x000fe40008011605 */
[----:B------:R-:W-:Y:S01]  /*58c0*/  USEL UR6, UR37, UR6, !UP0 ;  /* 0x0000000625067287 */ /* 0x000fe2000c000000 */
[----:B------:R-:W-:Y:S02]  /*58d0*/  UMOV UR5, UR9 ;  /* 0x0000000900057c82 */ /* 0x000fe40008000000 */
[----:B------:R-:W-:Y:S01]  /*58e0*/  UMOV UR10, UR11 ;  /* 0x0000000b000a7c82 */ /* 0x000fe20008000000 */
[----:B------:R-:W-:Y:S02]  /*58f0*/  @UP2 USHF.R.U32.HI UR4, URZ, UR41, UR5 ;  /* 0x00000029ff042299 */ /* 0x000fe40008011605 */
[----:B------:R-:W-:Y:S02]  /*5900*/  @UP2 USHF.R.U32.HI UR7, URZ, UR41, UR10 ;  /* 0x00000029ff072299 */ /* 0x000fe4000801160a */
[----:B------:R-:W-:Y:S02]  /*5910*/  UIMAD UR4, UR42, UR4, URZ ;  /* 0x000000042a0472a4 */ /* 0x000fe4000f8e02ff */
        /* <DEDUP_REMOVED lines=8> */
[----:B------:R-:W-:Y:S02]  /*59a0*/  USEL UR11, UR6, UR4, !UP2 ;  /* 0x00000004060b7287 */ /* 0x000fe4000d000000 */
[----:B------:R-:W-:Y:S02]  /*59b0*/  UIADD3 UR8, UPT, UPT, -UR5, URZ, URZ ;  /* 0x000000ff05087290 */ /* 0x000fe4000fffe1ff */
[----:B------:R-:W-:Y:S01]  /*59c0*/  UIADD3 UR10, UPT, UPT, -UR11, URZ, URZ ;  /* 0x000000ff0b0a7290 */ /* 0x000fe2000fffe1ff */
[----:B------:R-:W-:Y:S01]  /*59d0*/  @!UP0 UMOV UR4, UR9 ;  /* 0x0000000900048c82 */ /* 0x000fe20008000000 */
[----:B------:R-:W-:Y:S02]  /*59e0*/  UIADD3 UR9, UPT, UPT, -UR6, URZ, URZ ;  /* 0x000000ff06097290 */ /* 0x000fe4000fffe1ff */
[----:B------:R-:W-:Y:S02]  /*59f0*/  @!UP0 USHF.R.U32.HI UR4, URZ, UR41, UR4 ;  /* 0x00000029ff048299 */ /* 0x000fe40008011604 */
[----:B------:R-:W-:Y:S02]  /*5a00*/  UIMAD UR10, UR42, UR10, UR6 ;  /* 0x0000000a2a0a72a4 */ /* 0x000fe4000f8e0206 */
[----:B------:R-:W-:Y:S04]  /*5a10*/  @!UP0 USEL UR4, UR5, UR4, !UP2 ;  /* 0x0000000405048287 */ /* 0x000fe8000d000000 */
[----:B------:R-:W-:Y:S02]  /*5a20*/  @!UP0 UIMAD UR10, UR7, UR10, UR4 ;  /* 0x0000000a070a82a4 */ /* 0x000fe4000f8e0204 */
[----:B------:R-:W-:Y:S02]  /*5a30*/  @!UP0 UIADD3 UR11, UPT, UPT, UR11, -UR4, URZ ;  /* 0x800000040b0b8290 */ /* 0x000fe4000fffe0ff */
[----:B------:R-:W-:Y:S02]  /*5a40*/  UIMAD UR7, UR43, UR8, UR38 ;  /* 0x000000082b0772a4 */ /* 0x000fe4000f8e0226 */
[----:B------:R-:W-:Y:S02]  /*5a50*/  @!UP0 UIMAD UR6, UR11, UR42, UR5 ;  /* 0x0000002a0b0682a4 */ /* 0x000fe4000f8e0205 */
[----:B------:R-:W-:Y:S01]  /*5a60*/  UIMAD UR4, UR58, UR9, UR37 ;  /* 0x000000093a0472a4 */ /* 0x000fe2000f8e0225 */
[----:B------:R-:W-:Y:S02]  /*5a70*/  @!UP0 UMOV UR5, UR10 ;  /* 0x0000000a00058c82 */ /* 0x000fe40008000000 */
[----:B------:R-:W-:Y:S02]  /*5a80*/  UIMAD UR38, UR5, UR43, UR7 ;  /* 0x0000002b052672a4 */ /* 0x000fe4000f8e0207 */
[----:B------:R-:W-:Y:S11]  /*5a90*/  UIMAD UR37, UR6, UR58, UR4 ;  /* 0x0000003a062572a4 */ /* 0x000ff6000f8e0204 */
[----:B------:R-:W-:Y:S01]  /*5aa0*/  @!UPT UIADD3 URZ, UPT, UPT, URZ, URZ, URZ ;  /* 0x000000fffffff290 */ /* 0x000fe2000fffe0ff */
.L_x_91:
[----:B------:R-:W-:Y:S01]  /*5ab0*/  UISETP.NE.AND UP0, UPT, UR39, 0x1, UPT ;  /* 0x000000012700788c */ /* 0x000fe2000bf05270 */
[----:B------:R-:W-:Y:S01]  /*5ac0*/  LOP3.LUT P0, RZ, R49, 0x1b0, RZ, 0xc0, !PT ;  /* 0x000001b031ff7812 */ /* 0x000fe2000780c0ff */
[----:B------:R-:W-:Y:S01]  /*5ad0*/  USHF.L.U32 UR50, UR16, 0x6, URZ ;  /* 0x0000000610327899 */ /* 0x000fe200080006ff */
[----:B------:R-:W-:Y:S01]  /*5ae0*/  BSSY.RECONVERGENT B6, `(.L_x_92) ;  /* 0x0000034000067945 */ /* 0x000fe20003800200 */
[----:B------:R-:W-:Y:S01]  /*5af0*/  USHF.L.U32 UR49, UR20, 0x7, URZ ;  /* 0x0000000714317899 */ /* 0x000fe200080006ff */
[----:B------:R-:W-:Y:S06]  /*5b00*/  IADD3 R51, PT, PT, R51, 0x1, RZ ;  /* 0x0000000133337810 */ /* 0x000fec0007ffe0ff */
[----:B------:R-:W2:Y:S01]  /*5b10*/  @!UP0 LDCU.128 UR12, c[0x0][0xb10] ;  /* 0x00016200ff0c87ac */ /* 0x000ea20008000c00 */
[----:B------:R-:W3:Y:S01]  /*5b20*/  @!UP0 LDCU UR5, c[0x0][0xb0c] ;  /* 0x00016180ff0587ac */ /* 0x000ee20008000800 */
[----:B------:R-:W4:Y:S01]  /*5b30*/  @!UP0 LDCU UR10, c[0x0][0xb20] ;  /* 0x00016400ff0a87ac */ /* 0x000f220008000800 */
[----:B--2---:R-:W-:Y:S02]  /*5b40*/  UIMAD.WIDE.U32 UR8, UR38, UR12, URZ ;  /* 0x0000000c260872a5 */ /* 0x004fe4000f8e00ff */
[----:B------:R-:W-:Y:S02]  /*5b50*/  UIMAD.WIDE.U32 UR6, UR37, UR15, URZ ;  /* 0x0000000f250672a5 */ /* 0x000fe4000f8e00ff */
[----:B------:R-:W-:Y:S03]  /*5b60*/  @!UP0 UISETP.NE.AND UP1, UPT, UR14, 0x1, UPT ;  /* 0x000000010e00888c */ /* 0x000fe6000bf25270 */
[----:B------:R-:W-:Y:S01]  /*5b70*/  @!UP0 UMOV UR4, UR9 ;  /* 0x0000000900048c82 */ /* 0x000fe20008000000 */
[----:B---3--:R-:W-:Y:S02]  /*5b80*/  @!UP0 UISETP.NE.AND UP2, UPT, UR5, 0x1, UPT ;  /* 0x000000010500888c */ /* 0x008fe4000bf45270 */
[----:B------:R-:W-:Y:S01]  /*5b90*/  @!UP0 USHF.R.U32.HI UR4, URZ, UR13, UR4 ;  /* 0x0000000dff048299 */ /* 0x000fe20008011604 */
[----:B------:R-:W-:Y:S02]  /*5ba0*/  @!UP0 UMOV UR6, UR7 ;  /* 0x0000000700068c82 */ /* 0x000fe40008000000 */
[----:B----4-:R-:W-:Y:S02]  /*5bb0*/  @!UP0 USHF.R.U32.HI UR6, URZ, UR10, UR6 ;  /* 0x0000000aff068299 */ /* 0x010fe40008011606 */
[----:B------:R-:W-:Y:S02]  /*5bc0*/  @!UP0 USEL UR7, UR38, UR4, !UP2 ;  /* 0x0000000426078287 */ /* 0x000fe4000d000000 */
[----:B------:R-:W-:Y:S04]  /*5bd0*/  @!UP0 USEL UR6, UR37, UR6, !UP1 ;  /* 0x0000000625068287 */ /* 0x000fe8000c800000 */
[----:B------:R-:W-:Y:S02]  /*5be0*/  @!UP0 UIADD3 UR4, UPT, UPT, -UR7, UR6, URZ ;  /* 0x0000000607048290 */ /* 0x000fe4000fffe1ff */
[----:B------:R-:W-:Y:S02]  /*5bf0*/  @!UP0 UIADD3 UR6, UPT, UPT, UR7, -UR6, URZ ;  /* 0x8000000607068290 */ /* 0x000fe4000fffe0ff */
[----:B------:R-:W-:Y:S02]  /*5c00*/  @!UP0 UIMAD UR38, UR4, UR5, UR38 ;  /* 0x00000005042682a4 */ /* 0x000fe4000f8e0226 */
[----:B------:R-:W-:Y:S01]  /*5c10*/  @!UP0 UIMAD UR37, UR6, UR14, UR37 ;  /* 0x0000000e062582a4 */ /* 0x000fe2000f8e0225 */
[----:B------:R-:W-:Y:S11]  /*5c20*/  @!P0 BRA `(.L_x_93) ;  /* 0x00000000007c8947 */ /* 0x000ff60003800000 */
[----:B------:R-:W2:Y:S01]  /*5c30*/  LDCU.64 UR8, c[0x4][0x80] ;  /* 0x01001000ff0877ac */ /* 0x000ea20008000a00 */
[----:B------:R-:W-:Y:S01]  /*5c40*/  MOV R2, 0x0 ;  /* 0x0000000000027802 */ /* 0x000fe20000000f00 */
[----:B------:R-:W-:Y:S02]  /*5c50*/  HFMA2 R12, -RZ, RZ, 0, 5.9604644775390625e-08 ;  /* 0x00000001ff0c7431 */ /* 0x000fe400000001ff */
[----:B------:R-:W-:Y:S01]  /*5c60*/  IMAD.MOV.U32 R8, RZ, RZ, 0x70 ;  /* 0x00000070ff087424 */ /* 0x000fe200078e00ff */
[----:B------:R3:W4:Y:S01]  /*5c70*/  LDC.64 R14, c[0x4][R2] ;  /* 0x01000000020e7b82 */ /* 0x0007220000000a00 */
[----:B------:R-:W1:Y:S01]  /*5c80*/  LDCU.64 UR6, c[0x4][0x88] ;  /* 0x01001100ff0677ac */ /* 0x000e620008000a00 */
[----:B------:R-:W-:Y:S01]  /*5c90*/  IMAD.MOV.U32 R13, RZ, RZ, RZ ;  /* 0x000000ffff0d7224 */ /* 0x000fe200078e00ff */
[----:B------:R-:W1:Y:S01]  /*5ca0*/  LDCU.64 UR4, c[0x4][0x8] ;  /* 0x01000100ff0477ac */ /* 0x000e620008000a00 */
[----:B--2---:R-:W-:Y:S01]  /*5cb0*/  MOV R5, UR9 ;  /* 0x0000000900057c02 */ /* 0x004fe20008000f00 */
[----:B------:R-:W-:Y:S01]  /*5cc0*/  IMAD.U32 R4, RZ, RZ, UR8 ;  /* 0x00000008ff047e24 */ /* 0x000fe2000f8e00ff */
[----:B-1----:R-:W-:Y:S01]  /*5cd0*/  MOV R7, UR7 ;  /* 0x0000000700077c02 */ /* 0x002fe20008000f00 */
[----:B------:R-:W-:Y:S01]  /*5ce0*/  IMAD.U32 R6, RZ, RZ, UR6 ;  /* 0x00000006ff067e24 */ /* 0x000fe2000f8e00ff */
[----:B------:R-:W-:Y:S01]  /*5cf0*/  MOV R11, UR5 ;  /* 0x00000005000b7c02 */ /* 0x000fe20008000f00 */
[----:B------:R-:W-:Y:S02]  /*5d00*/  IMAD.U32 R10, RZ, RZ, UR4 ;  /* 0x00000004ff0a7e24 */ /* 0x000fe4000f8e00ff */
[----:B------:R-:W-:Y:S07]  /*5d10*/  LEPC R20, `(.L_x_94) ;  /* 0x000000001014794e */ /* 0x000fee0000000000 */
[----:B---345:R-:W-:Y:S05]  /*5d20*/  CALL.ABS.NOINC R14 ;  /* 0x000000000e007343 */ /* 0x038fea0003c00000 */
.L_x_94:
[----:B------:R-:W1:Y:S01]  /*5d30*/  LDCU.64 UR8, c[0x4][0x80] ;  /* 0x01001000ff0877ac */ /* 0x000e620008000a00 */
[----:B------:R-:W2:Y:S01]  /*5d40*/  LDC.64 R2, c[0x4][R2] ;  /* 0x0100000002027b82 */ /* 0x000ea20000000a00 */
[----:B------:R-:W-:Y:S02]  /*5d50*/  HFMA2 R12, -RZ, RZ, 0, 5.9604644775390625e-08 ;  /* 0x00000001ff0c7431 */ /* 0x000fe400000001ff */
[----:B------:R-:W-:Y:S02]  /*5d60*/  IMAD.MOV.U32 R8, RZ, RZ, 0x70 ;  /* 0x00000070ff087424 */ /* 0x000fe400078e00ff */
[----:B------:R-:W-:Y:S01]  /*5d70*/  IMAD.MOV.U32 R13, RZ, RZ, RZ ;  /* 0x000000ffff0d7224 */ /* 0x000fe200078e00ff */
[----:B------:R-:W3:Y:S01]  /*5d80*/  LDCU.64 UR6, c[0x4][0x88] ;  /* 0x01001100ff0677ac */ /* 0x000ee20008000a00 */
[----:B------:R-:W4:Y:S01]  /*5d90*/  LDCU.64 UR4, c[0x4][0x8] ;  /* 0x01000100ff0477ac */ /* 0x000f220008000a00 */
[----:B-1----:R-:W-:Y:S02]  /*5da0*/  MOV R4, UR8 ;  /* 0x0000000800047c02 */ /* 0x002fe40008000f00 */
[----:B------:R-:W-:Y:S02]  /*5db0*/  MOV R5, UR9 ;  /* 0x0000000900057c02 */ /* 0x000fe40008000f00 */
[----:B---3--:R-:W-:Y:S01]  /*5dc0*/  MOV R7, UR7 ;  /* 0x0000000700077c02 */ /* 0x008fe20008000f00 */
[----:B------:R-:W-:Y:S01]  /*5dd0*/  IMAD.U32 R6, RZ, RZ, UR6 ;  /* 0x00000006ff067e24 */ /* 0x000fe2000f8e00ff */
[----:B----4-:R-:W-:Y:S01]  /*5de0*/  MOV R11, UR5 ;  /* 0x00000005000b7c02 */ /* 0x010fe20008000f00 */
[----:B------:R-:W-:Y:S02]  /*5df0*/  IMAD.U32 R10, RZ, RZ, UR4 ;  /* 0x00000004ff0a7e24 */ /* 0x000fe4000f8e00ff */
[----:B------:R-:W-:Y:S07]  /*5e00*/  LEPC R20, `(.L_x_93) ;  /* 0x000000001014794e */ /* 0x000fee0000000000 */
[----:B--2---:R-:W-:Y:S05]  /*5e10*/  CALL.ABS.NOINC R2 ;  /* 0x0000000002007343 */ /* 0x004fea0003c00000 */
.L_x_93:
[----:B------:R-:W-:Y:S05]  /*5e20*/  BSYNC.RECONVERGENT B6 ;  /* 0x0000000000067941 */ /* 0x000fea0003800200 */
.L_x_92:
[----:B------:R-:W-:Y:S02]  /*5e30*/  R2UR UR6, R48 ;  /* 0x00000000300672ca */ /* 0x000fe400000e0000 */
[----:B------:R-:W-:Y:S02]  /*5e40*/  R2UR UR5, R58 ;  /* 0x000000003a0572ca */ /* 0x000fe400000e0000 */
[----:B------:R-:W-:Y:S02]  /*5e50*/  R2UR UR4, R57 ;  /* 0x00000000390472ca */ /* 0x000fe400000e0000 */
[----:B------:R-:W-:Y:S02]  /*5e60*/  ISETP.NE.U32.AND P4, PT, R42, RZ, PT ;  /* 0x000000ff2a00720c */ /* 0x000fe40003f85070 */
[----:B------:R-:W-:Y:S02]  /*5e70*/  ISETP.NE.U32.AND P2, PT, RZ, UR54, PT ;  /* 0x00000036ff007c0c */ /* 0x000fe4000bf45070 */
[----:B------:R-:W-:Y:S02]  /*5e80*/  ISETP.NE.AND.EX P4, PT, R43, RZ, PT, P4 ;  /* 0x000000ff2b00720c */ /* 0x000fe40003f85340 */
[----:B------:R-:W-:Y:S01]  /*5e90*/  ISETP.NE.AND.EX P2, PT, RZ, UR55, PT, P2 ;  /* 0x00000037ff007c0c */ /* 0x000fe2000bf45320 */
[----:B------:R-:W-:Y:S02]  /*5ea0*/  UISETP.NE.AND UP2, UPT, UR6, URZ, UPT ;  /* 0x000000ff0600728c */ /* 0x000fe4000bf45270 */
[----:B------:R-:W-:Y:S04]  /*5eb0*/  UISETP.NE.U32.AND UP0, UPT, UR5, URZ, UPT ;  /* 0x000000ff0500728c */ /* 0x000fe8000bf05070 */
[----:B------:R-:W-:Y:S01]  /*5ec0*/  UISETP.NE.AND.EX UP1, UPT, UR4, URZ, UPT, UP0 ;  /* 0x000000ff0400728c */ /* 0x000fe2000bf25300 */
[----:B------:R-:W-:Y:S01]  /*5ed0*/  PLOP3.LUT P1, PT, PT, PT, UP2, 0x80, 0x8 ;  /* 0x000000000008781c */ /* 0x000fe20003f2f028 */
[----:B------:R-:W-:Y:S03]  /*5ee0*/  UPLOP3.LUT UP0, UPT, UPT, UPT, UPT, 0x40, 0x4 ;  /* 0x000000000004789c */ /* 0x000fe60003f0e870 */
[----:B------:R-:W-:Y:S06]  /*5ef0*/  @UP2 UPLOP3.LUT UP0, UPT, UPT, UPT, UP1, 0x80, 0x8 ;  /* 0x000000000008289c */ /* 0x000fec0003f0f010 */
[----:B------:R-:W-:Y:S01]  /*5f00*/  PLOP3.LUT P0, PT, PT, PT, UP0, 0x80, 0x8 ;  /* 0x000000000008781c */ /* 0x000fe20003f0f008 */
[----:B------:R-:W-:Y:S01]  /*5f10*/  @!UPT UIADD3 URZ, UPT, UPT, URZ, URZ, URZ ;  /* 0x000000fffffff290 */ /* 0x000fe2000fffe0ff */
[----:B------:R-:W-:Y:S11]  /*5f20*/  BRA.U !UP1, `(.L_x_95) ;  /* 0x0000000109407547 */ /* 0x000ff6000b800000 */
[----:B------:R-:W-:Y:S01]  /*5f30*/  UISETP.NE.U32.AND UP0, UPT, UR54, URZ, UPT ;  /* 0x000000ff3600728c */ /* 0x000fe2000bf05070 */
[----:B------:R-:W-:Y:S01]  /*5f40*/  R2UR UR6, R58 ;  /* 0x000000003a0672ca */ /* 0x000fe200000e0000 */
[----:B------:R-:W2:Y:S01]  /*5f50*/  LDCU.64 UR8, c[0x0][0x358] ;  /* 0x00006b00ff0877ac */ /* 0x000ea20008000a00 */
[----:B------:R-:W-:Y:S02]  /*5f60*/  HFMA2 R45, -RZ, RZ, 0, 5.9604644775390625e-08 ;  /* 0x00000001ff2d7431 */ /* 0x000fe400000001ff */
[----:B-1----:R-:W-:Y:S01]  /*5f70*/  IMAD.MOV.U32 R0, RZ, RZ, 0x1 ;  /* 0x00000001ff007424 */ /* 0x002fe200078e00ff */
[----:B------:R-:W-:Y:S06]  /*5f80*/  UISETP.NE.AND.EX UP0, UPT, UR55, URZ, UPT, UP0 ;  /* 0x000000ff3700728c */ /* 0x000fec000bf05300 */
[----:B------:R-:W-:Y:S05]  /*5f90*/  PLOP3.LUT P3, PT, PT, PT, UP0, 0x80, 0x8 ;  /* 0x000000000008781c */ /* 0x000fea0003f6f008 */
[----:B------:R-:W1:Y:S01]  /*5fa0*/  @UP0 LDCU.64 UR4, c[0x0][0x888] ;  /* 0x00011100ff0407ac */ /* 0x000e620008000a00 */
[----:B------:R-:W-:Y:S07]  /*5fb0*/  @UP0 UIMAD UR6, UR36, UR6, URZ ;  /* 0x00000006240602a4 */ /* 0x000fee000f8e02ff */
[----:B------:R-:W-:Y:S01]  /*5fc0*/  @!P3 PRMT R45, R0, 0x7610, R45 ;  /* 0x00007610002db816 */ /* 0x000fe2000000002d */
[----:B-1----:R-:W-:Y:S06]  /*5fd0*/  @UP0 UIMAD.WIDE UR4, UR6, 0x4, UR4 ;  /* 0x00000004060408a5 */ /* 0x002fec000f8e0204 */
[----:B------:R-:W-:Y:S02]  /*5fe0*/  IMAD.U32 R2, RZ, RZ, UR4 ;  /* 0x00000004ff027e24 */ /* 0x000fe4000f8e00ff */
[----:B------:R-:W-:Y:S03]  /*5ff0*/  IMAD.U32 R3, RZ, RZ, UR5 ;  /* 0x00000005ff037e24 */ /* 0x000fe6000f8e00ff */
[----:B------:R-:W1:Y:S02]  /*6000*/  @!UP0 LDCU UR4, c[0x0][0x880] ;  /* 0x00011000ff0487ac */ /* 0x000e640008000800 */
[----:B--2--5:R2:W5:Y:S02]  /*6010*/  @P3 LDG.E R27, desc[UR8][R2.64] ;  /* 0x00000008021b3981 */ /* 0x024564000c1e1900 */
[----:B-12---:R-:W-:Y:S02]  /*6020*/  @!P3 MOV R27, UR4 ;  /* 0x00000004001bbc02 */ /* 0x006fe40008000f00 */
.L_x_95:
[----:B------:R-:W-:Y:S05]  /*6030*/  @!P4 BRA `(.L_x_96) ;  /* 0x000000000024c947 */ /* 0x000fea0003800000 */
[----:B------:R-:W-:Y:S01]  /*6040*/  ISETP.NE.U32.AND P3, PT, R40, RZ, PT ;  /* 0x000000ff2800720c */ /* 0x000fe20003f65070 */
[----:B------:R-:W2:Y:S03]  /*6050*/  LDCU.64 UR4, c[0x0][0x358] ;  /* 0x00006b00ff0477ac */ /* 0x000ea60008000a00 */
[----:B------:R-:W-:Y:S11]  /*6060*/  ISETP.NE.AND.EX P3, PT, R41, RZ, PT, P3 ;  /* 0x000000ff2900720c */ /* 0x000ff60003f65330 */
[----:B------:R-:W-:Y:S02]  /*6070*/  @!UPT UIADD3 URZ, UPT, UPT, URZ, URZ, URZ ;  /* 0x000000fffffff290 */ /* 0x000fe4000fffe0ff */
[----:B------:R-:W3:Y:S01]  /*6080*/  @P3 LDC.64 R2, c[0x0][0x8a8] ;  /* 0x00022a00ff023b82 */ /* 0x000ee20000000a00 */
[----:B-1----:R-:W-:Y:S04]  /*6090*/  @P3 IMAD R0, R42, UR36, RZ ;  /* 0x000000242a003c24 */ /* 0x002fe8000f8e02ff */
[----:B---3--:R-:W-:Y:S05]  /*60a0*/  @P3 IMAD.WIDE R2, R0, 0x4, R2 ;  /* 0x0000000400023825 */ /* 0x008fea00078e0202 */
[----:B--2--5:R2:W5:Y:S02]  /*60b0*/  @P3 LDG.E R24, desc[UR4][R2.64] ;  /* 0x0000000402183981 */ /* 0x024564000c1e1900 */
[----:B--2---:R-:W3:Y:S02]  /*60c0*/  @!P3 LDC R24, c[0x0][0x8a0] ;  /* 0x00022800ff18bb82 */ /* 0x004ee40000000800 */
.L_x_96:
[----:B-----5:R-:W-:Y:S01]  /*60d0*/  FSETP.NEU.AND P3, PT, R27, RZ, PT ;  /* 0x000000ff1b00720b */ /* 0x020fe20003f6d000 */
[----:B------:R-:W-:Y:S01]  /*60e0*/  IMAD.SHL.U32 R63, R44, 0x2, RZ ;  /* 0x000000022c3f7824 */ /* 0x000fe200078e00ff */
[----:B------:R-:W-:Y:S01]  /*60f0*/  SEL R4, RZ, 0xffffffff, P2 ;  /* 0xffffffffff047807 */ /* 0x000fe20001000000 */
[----:B------:R-:W-:Y:S01]  /*6100*/  BSSY B1, `(.L_x_97) ;  /* 0x0000036000017945 */ /* 0x000fe20003800000 */
[----:B------:R-:W-:Y:S01]  /*6110*/  @P1 LOP3.LUT P2, RZ, R45, 0xff, RZ, 0xc0, !PT ;  /* 0x000000ff2dff1812 */ /* 0x000fe2000784c0ff */
[----:B------:R-:W-:Y:S01]  /*6120*/  VIADD R61, R63, UR44 ;  /* 0x0000002c3f3d7c36 */ /* 0x000fe20008000000 */
[----:B-1----:R-:W-:Y:S01]  /*6130*/  @P1 SEL R0, RZ, 0xffffffff, P3 ;  /* 0xffffffffff001807 */ /* 0x002fe20001800000 */
[----:B------:R-:W-:Y:S01]  /*6140*/  IMAD.MOV.U32 R64, RZ, RZ, 0x1 ;  /* 0x00000001ff407424 */ /* 0x000fe200078e00ff */
[----:B------:R-:W-:Y:S01]  /*6150*/  LOP3.LUT R54, R54, 0x1, RZ, 0x3c, !PT ;  /* 0x0000000136367812 */ /* 0x000fe200078e3cff */
[----:B------:R-:W-:Y:S01]  /*6160*/  IMAD.MOV.U32 R62, RZ, RZ, RZ ;  /* 0x000000ffff3e7224 */ /* 0x000fe200078e00ff */
[----:B------:R-:W-:Y:S02]  /*6170*/  @P0 SEL R0, R4, R0, !P2 ;  /* 0x0000000004000207 */ /* 0x000fe40005000000 */
[----:B------:R-:W-:Y:S02]  /*6180*/  CS2R R38, SRZ ;  /* 0x0000000000267805 */ /* 0x000fe4000001ff00 */
[----:B------:R-:W-:Y:S02]  /*6190*/  LEA R26, R22, UR44, 0x3 ;  /* 0x0000002c161a7c11 */ /* 0x000fe4000f8e18ff */
[----:B------:R-:W-:Y:S02]  /*61a0*/  CS2R R36, SRZ ;  /* 0x0000000000247805 */ /* 0x000fe4000001ff00 */
[----:B------:R-:W-:Y:S02]  /*61b0*/  @P1 LOP3.LUT R0, R0, 0x1, RZ, 0xc0, !PT ;  /* 0x0000000100001812 */ /* 0x000fe400078ec0ff */
[----:B------:R-:W-:Y:S02]  /*61c0*/  CS2R R30, SRZ ;  /* 0x00000000001e7805 */ /* 0x000fe4000001ff00 */
[----:B------:R-:W-:Y:S02]  /*61d0*/  SHF.L.U32 R2, R53, 0x1f, RZ ;  /* 0x0000001f35027819 */ /* 0x000fe400000006ff */
[----:B------:R-:W-:Y:S02]  /*61e0*/  CS2R R28, SRZ ;  /* 0x00000000001c7805 */ /* 0x000fe4000001ff00 */
[----:B------:R-:W-:Y:S01]  /*61f0*/  ISETP.NE.U32.OR P5, PT, R0, 0x1, !P1 ;  /* 0x000000010000780c */ /* 0x000fe20004fa5470 */
[----:B------:R-:W-:Y:S01]  /*6200*/  IMAD.IADD R60, R55, 0x1, R61 ;  /* 0x00000001373c7824 */ /* 0x000fe200078e023d */
[----:B------:R-:W-:Y:S02]  /*6210*/  PLOP3.LUT P2, PT, PT, PT, UP1, 0x80, 0x8 ;  /* 0x000000000008781c */ /* 0x000fe40003f4f018 */
[----:B------:R-:W-:Y:S02]  /*6220*/  LEA.HI R25, R22, R22, RZ, 0x1 ;  /* 0x0000001616197211 */ /* 0x000fe400078f08ff */
[----:B------:R-:W-:Y:S02]  /*6230*/  LOP3.LUT P4, R50, R45, 0xff, RZ, 0xc0, !PT ;  /* 0x000000ff2d327812 */ /* 0x000fe4000788c0ff */
[----:B------:R-:W-:Y:S02]  /*6240*/  SEL R3, RZ, 0xffffffff, P3 ;  /* 0xffffffffff037807 */ /* 0x000fe40001800000 */
[----:B------:R-:W-:Y:S03]  /*6250*/  P2R R59, PR, RZ, 0x20 ;  /* 0x00000020ff3b7803 */ /* 0x000fe60000000000 */
[----:B------:R-:W-:Y:S02]  /*6260*/  @P5 SHF.L.U32 R0, R54, 0x1f, RZ ;  /* 0x0000001f36005819 */ /* 0x000fe400000006ff */
[----:B------:R-:W-:Y:S02]  /*6270*/  @P2 SEL R3, R4, R3, !P4 ;  /* 0x0000000304032207 */ /* 0x000fe40006000000 */
[----:B------:R1:W2:Y:S02]  /*6280*/  @P5 SYNCS.PHASECHK.TRANS64.TRYWAIT P1, [UR44+0x40], R0 ;  /* 0x00004000ff0055a7 */ /* 0x0002a4000802112c */
[----:B------:R-:W-:Y:S04]  /*6290*/  LOP3.LUT R3, R3, 0x1, RZ, 0xc0, !PT ;  /* 0x0000000103037812 */ /* 0x000fe800078ec0ff */
[----:B------:R-:W-:Y:S04]  /*62a0*/  ISETP.NE.U32.AND P2, PT, R3, 0x1, PT ;  /* 0x000000010300780c */ /* 0x000fe80003f45070 */
[----:B------:R-:W-:Y:S01]  /*62b0*/  P2R R65, PR, RZ, 0x4 ;  /* 0x00000004ff417803 */ /* 0x000fe20000000000 */
[----:B------:R4:W3:Y:S01]  /*62c0*/  SYNCS.PHASECHK.TRANS64.TRYWAIT P0, [R26+URZ+0xb0], R2 ;  /* 0x0000b0021a0075a7 */ /* 0x0008e200080011ff */
[C---:B-1----:R-:W-:Y:S01]  /*62d0*/  IMAD.SHL.U32 R0, R25.reuse, 0x40, RZ ;  /* 0x0000004019007824 */ /* 0x042fe200078e00ff */
[----:B------:R-:W-:Y:S04]  /*62e0*/  LOP3.LUT R25, R25, 0xffe, RZ, 0xc0, !PT ;  /* 0x00000ffe19197812 */ /* 0x000fe800078ec0ff */
[----:B------:R-:W-:Y:S01]  /*62f0*/  LOP3.LUT R0, R0, 0xffffff80, RZ, 0xc0, !PT ;  /* 0xffffff8000007812 */ /* 0x000fe200078ec0ff */
[----:B------:R-:W-:Y:S04]  /*6300*/  IMAD.IADD R25, R22, 0x1, -R25 ;  /* 0x0000000116197824 */ /* 0x000fe800078e0a19 */
[----:B------:R-:W-:Y:S04]  /*6310*/  IMAD.IADD R0, R23, 0x1, R0 ;  /* 0x0000000117007824 */ /* 0x000fe800078e0200 */
[----:B------:R-:W-:Y:S01]  /*6320*/  IMAD R25, R25, 0x100000, R0 ;  /* 0x0010000019197824 */ /* 0x000fe200078e0200 */
[----:B--2---:R-:W-:Y:S01]  /*6330*/  @P5 SEL R64, RZ, 0x1, !P1 ;  /* 0x00000001ff405807 */ /* 0x004fe20004800000 */
[----:B----4-:R-:W-:Y:S06]  /*6340*/  @!P5 BRA `(.L_x_98) ;  /* 0x000000000044d947 */ /* 0x010fec0003800000 */
[----:B------:R-:W-:Y:S01]  /*6350*/  IMAD.MOV.U32 R38, RZ, RZ, RZ ;  /* 0x000000ffff267224 */ /* 0x000fe200078e00ff */
[----:B------:R-:W-:Y:S01]  /*6360*/  ISETP.NE.AND P1, PT, R64, RZ, PT ;  /* 0x000000ff4000720c */ /* 0x000fe20003f25270 */
[----:B------:R-:W-:Y:S01]  /*6370*/  BSSY B0, `(.L_x_99) ;  /* 0x0000008000007945 */ /* 0x000fe20003800000 */
[----:B------:R-:W-:Y:S02]  /*6380*/  CS2R R30, SRZ ;  /* 0x00000000001e7805 */ /* 0x000fe4000001ff00 */
[----:B------:R-:W-:Y:S02]  /*6390*/  CS2R R28, SRZ ;  /* 0x00000000001c7805 */ /* 0x000fe4000001ff00 */
[----:B------:R-:W-:Y:S07]  /*63a0*/  CS2R R36, SRZ ;  /* 0x0000000000247805 */ /* 0x000fee000001ff00 */
[----:B------:R-:W-:Y:S05]  /*63b0*/  @P1 BRA `(.L_x_100) ;  /* 0x00000000000c1947 */ /* 0x000fea0003800000 */
[----:B------:R-:W-:Y:S04]  /*63c0*/  SHF.L.U32 R3, R54, 0x1f, RZ ;  /* 0x0000001f36037819 */ /* 0x000fe800000006ff */
[----:B------:R-:W1:Y:S02]  /*63d0*/  SYNCS.PHASECHK.TRANS64.TRYWAIT P1, [UR44+0x40], R3 ;  /* 0x00004003ff0075a7 */ /* 0x000e64000802112c */
[----:B-1----:R-:W-:Y:S05]  /*63e0*/  @!P1 BRA `(.L_x_101) ;  /* 0x0000002c00b09947 */ /* 0x002fea0003800000 */
.L_x_100:
[----:B------:R-:W-:Y:S05]  /*63f0*/  BSYNC B0 ;  /* 0x0000000000007941 */ /* 0x000fea0003800000 */
.L_x_99:
[----:B------:R-:W-:Y:S01]  /*6400*/  ISETP.NE.AND P1, PT, R65, RZ, PT ;  /* 0x000000ff4100720c */ /* 0x000fe20003f25270 */
[----:B------:R-:W-:Y:S11]  /*6410*/  HFMA2 R62, -RZ, RZ, 0, 5.9604644775390625e-08 ;  /* 0x00000001ff3e7431 */ /* 0x000ff600000001ff */
[----:B------:R-:W-:Y:S01]  /*6420*/  @!UPT UIADD3 URZ, UPT, UPT, URZ, URZ, URZ ;  /* 0x000000fffffff290 */ /* 0x000fe2000fffe0ff */
[----:B------:R-:W-:Y:S05]  /*6430*/  @P1 WARPSYNC.ALL ;  /* 0x0000000000001948 */ /* 0x000fea0003800000 */
[----:B------:R2:W4:Y:S04]  /*6440*/  @P1 LDSM.16.M88.4 R28, [R63+UR44+0x200] ;  /* 0x0002002c3f1c183b */ /* 0x0005280008000200 */
[----:B------:R2:W1:Y:S02]  /*6450*/  @P1 LDSM.16.M88.4 R36, [R60+0x200] ;  /* 0x000200003c24183b */ /* 0x0004640000000200 */
.L_x_98:
[----:B------:R-:W-:Y:S05]  /*6460*/  BSYNC B1 ;  /* 0x0000000000017941 */ /* 0x000fea0003800000 */
.L_x_97:
[----:B-1----:R-:W-:Y:S04]  /*6470*/  SHF.R.U32.HI R0, RZ, 0x15, R25 ;  /* 0x00000015ff007819 */ /* 0x002fe80000011619 */
[----:B------:R-:W-:Y:S01]  /*6480*/  LOP3.LUT P1, RZ, R0, 0x3, R46, 0x48, !PT ;  /* 0x0000000300ff7812 */ /* 0x000fe2000782482e */
[----:B------:R-:W-:Y:S01]  /*6490*/  @!UPT UIADD3 URZ, UPT, UPT, URZ, URZ, URZ ;  /* 0x000000fffffff290 */ /* 0x000fe2000fffe0ff */
[----:B---3--:R-:W-:Y:S11]  /*64a0*/  @P0 BRA `(.L_x_102) ;  /* 0x0000000000080947 */ /* 0x008ff60003800000 */
[----:B------:R-:W1:Y:S02]  /*64b0*/  SYNCS.PHASECHK.TRANS64.TRYWAIT P0, [R26+URZ+0xb0], R2 ;  /* 0x0000b0021a0075a7 */ /* 0x000e6400080011ff */
[----:B-1----:R-:W-:Y:S05]  /*64c0*/  @!P0 BRA `(.L_x_103) ;  /* 0x0000002c00908947 */ /* 0x002fea0003800000 */
.L_x_102:
[----:B------:R-:W-:Y:S05]  /*64d0*/  @!P1 BRA `(.L_x_104) ;  /* 0x0000000000409947 */ /* 0x000fea0003800000 */
[----:B------:R-:W3:Y:S01]  /*64e0*/  LDCU.64 UR8, c[0x4][0x70] ;  /* 0x01000e00ff0877ac */ /* 0x000ee20008000a00 */
[----:B------:R-:W-:Y:S01]  /*64f0*/  MOV R3, 0x0 ;  /* 0x0000000000037802 */ /* 0x000fe20000000f00 */
[----:B------:R-:W-:Y:S02]  /*6500*/  HFMA2 R12, -RZ, RZ, 0, 5.9604644775390625e-08 ;  /* 0x00000001ff0c7431 */ /* 0x000fe400000001ff */
[----:B------:R-:W-:Y:S02]  /*6510*/  IMAD.MOV.U32 R8, RZ, RZ, 0x192 ;  /* 0x00000192ff087424 */ /* 0x000fe400078e00ff */
[----:B------:R-:W-:Y:S01]  /*6520*/  IMAD.MOV.U32 R13, RZ, RZ, RZ ;  /* 0x000000ffff0d7224 */ /* 0x000fe200078e00ff */
[----:B------:R-:W5:Y:S01]  /*6530*/  LDCU.64 UR6, c[0x4][0x78] ;  /* 0x01000f00ff0677ac */ /* 0x000f620008000a00 */
[----:B-1----:R-:W1:Y:S01]  /*6540*/  LDC.64 R2, c[0x4][R3] ;  /* 0x0100000003027b82 */ /* 0x002e620000000a00 */
[----:B------:R-:W2:Y:S01]  /*6550*/  LDCU.64 UR4, c[0x4][0x10] ;  /* 0x01000200ff0477ac */ /* 0x000ea20008000a00 */
[----:B---3--:R-:W-:Y:S01]  /*6560*/  MOV R5, UR9 ;  /* 0x0000000900057c02 */ /* 0x008fe20008000f00 */
[----:B------:R-:W-:Y:S01]  /*6570*/  IMAD.U32 R4, RZ, RZ, UR8 ;  /* 0x00000008ff047e24 */ /* 0x000fe2000f8e00ff */
[----:B-----5:R-:W-:Y:S01]  /*6580*/  MOV R7, UR7 ;  /* 0x0000000700077c02 */ /* 0x020fe20008000f00 */
[----:B------:R-:W-:Y:S01]  /*6590*/  IMAD.U32 R6, RZ, RZ, UR6 ;  /* 0x00000006ff067e24 */ /* 0x000fe2000f8e00ff */
[----:B--2---:R-:W-:Y:S01]  /*65a0*/  MOV R11, UR5 ;  /* 0x00000005000b7c02 */ /* 0x004fe20008000f00 */
[----:B------:R-:W-:Y:S02]  /*65b0*/  IMAD.U32 R10, RZ, RZ, UR4 ;  /* 0x00000004ff0a7e24 */ /* 0x000fe4000f8e00ff */
[----:B------:R-:W-:Y:S07]  /*65c0*/  LEPC R20, `(.L_x_104) ;  /* 0x000000001014794e */ /* 0x000fee0000000000 */
[----:B-1--4-:R-:W-:Y:S05]  /*65d0*/  CALL.ABS.NOINC R2 ;  /* 0x0000000002007343 */ /* 0x012fea0003c00000 */
.L_x_104:
[----:B------:R-:W-:Y:S05]  /*65e0*/  WARPSYNC.ALL ;  /* 0x0000000000007948 */ /* 0x000fea0003800000 */
[----:B------:R-:W-:Y:S01]  /*65f0*/  R2UR UR4, R25 ;  /* 0x00000000190472ca */ /* 0x000fe200000e0000 */
[--C-:B----4-:R-:W-:Y:S01]  /*6600*/  HADD2.F32 R3, -RZ, R28.reuse.H0_H0 ;  /* 0x2000001cff037230 */ /* 0x110fe20000004100 */
[----:B------:R-:W-:Y:S01]  /*6610*/  ISETP.NE.AND P0, PT, R56, RZ, PT ;  /* 0x000000ff3800720c */ /* 0x000fe20003f05270 */
[--C-:B------:R-:W-:Y:S01]  /*6620*/  HADD2.F32 R20, -RZ, R29.reuse.H0_H0 ;  /* 0x2000001dff147230 */ /* 0x100fe20000004100 */
[----:B------:R-:W-:Y:S01]  /*6630*/  BSSY.RECONVERGENT B0, `(.L_x_105) ;  /* 0x000004c000007945 */ /* 0x000fe20003800200 */
[----:B------:R-:W-:Y:S08]  /*6640*/  HADD2.F32 R21, -RZ, R29.H1_H1 ;  /* 0x3000001dff157230 */ /* 0x000ff00000004100 */
[----:B------:R-:W3:Y:S02]  /*6650*/  LDTM.16dp256bit.x4 R4, tmem[UR4] ;  /* 0x00000004000479ee */ /* 0x000ee40008120000 */
[C---:B---3--:R-:W-:Y:S01]  /*6660*/  FMUL R0, R24.reuse, R4 ;  /* 0x0000000418007220 */ /* 0x048fe20000400000 */
[----:B------:R-:W-:Y:S02]  /*6670*/  HADD2.F32 R4, -RZ, R28.H1_H1 ;  /* 0x3000001cff047230 */ /* 0x000fe40000004100 */
[C---:B-1----:R-:W-:Y:S01]  /*6680*/  FMUL R2, R24.reuse, R5 ;  /* 0x0000000518027220 */ /* 0x042fe20000400000 */
[C---:B------:R-:W-:Y:S01]  /*6690*/  FMUL R7, R24.reuse, R7 ;  /* 0x0000000718077220 */ /* 0x040fe20000400000 */
[C---:B------:R-:W-:Y:S01]  /*66a0*/  FFMA R0, R27.reuse, R3, R0 ;  /* 0x000000031b007223 */ /* 0x040fe20000000000 */
[C---:B------:R-:W-:Y:S01]  /*66b0*/  FMUL R3, R24.reuse, R6 ;  /* 0x0000000618037220 */ /* 0x040fe20000400000 */
[C---:B------:R-:W-:Y:S01]  /*66c0*/  FFMA R2, R27.reuse, R4, R2 ;  /* 0x000000041b027223 */ /* 0x040fe20000000002 */
[C---:B------:R-:W-:Y:S01]  /*66d0*/  FMUL R4, R24.reuse, R8 ;  /* 0x0000000818047220 */ /* 0x040fe20000400000 */
[C---:B------:R-:W-:Y:S01]  /*66e0*/  FMUL R8, R24.reuse, R12 ;  /* 0x0000000c18087220 */ /* 0x040fe20000400000 */
[C---:B------:R-:W-:Y:S01]  /*66f0*/  FFMA R3, R27.reuse, R20, R3 ;  /* 0x000000141b037223 */ /* 0x040fe20000000003 */
[----:B------:R-:W-:Y:S01]  /*6700*/  FMUL R12, R24, R16 ;  /* 0x00000010180c7220 */ /* 0x000fe20000400000 */
[--C-:B------:R-:W-:Y:S01]  /*6710*/  HADD2.F32 R16, -RZ, R30.reuse.H0_H0 ;  /* 0x2000001eff107230 */ /* 0x100fe20000004100 */
[----:B------:R-:W-:Y:S01]  /*6720*/  F2FP.F16.F32.PACK_AB R32, R2, R0 ;  /* 0x000000000220723e */ /* 0x000fe200000000ff */
[----:B------:R-:W-:Y:S02]  /*6730*/  HADD2.F32 R0, -RZ, R30.H1_H1 ;  /* 0x3000001eff007230 */ /* 0x000fe40000004100 */
[C---:B------:R-:W-:Y:S01]  /*6740*/  FFMA R7, R27.reuse, R21, R7 ;  /* 0x000000151b077223 */ /* 0x040fe20000000007 */
[C---:B------:R-:W-:Y:S01]  /*6750*/  FMUL R5, R24.reuse, R9 ;  /* 0x0000000918057220 */ /* 0x040fe20000400000 */
[--C-:B------:R-:W-:Y:S02]  /*6760*/  HADD2.F32 R2, -RZ, R31.reuse.H0_H0 ;  /* 0x2000001fff027230 */ /* 0x100fe40000004100 */
[C---:B------:R-:W-:Y:S01]  /*6770*/  FFMA R4, R27.reuse, R16, R4 ;  /* 0x000000101b047223 */ /* 0x040fe20000000004 */
[C---:B------:R-:W-:Y:S01]  /*6780*/  FMUL R6, R24.reuse, R10 ;  /* 0x0000000a18067220 */ /* 0x040fe20000400000 */
[C---:B------:R-:W-:Y:S01]  /*6790*/  FFMA R5, R27.reuse, R0, R5 ;  /* 0x000000001b057223 */ /* 0x040fe20000000005 */
[----:B------:R-:W-:Y:S02]  /*67a0*/  HADD2.F32 R16, -RZ, R31.H1_H1 ;  /* 0x3000001fff107230 */ /* 0x000fe40000004100 */
[C---:B------:R-:W-:Y:S01]  /*67b0*/  FMUL R11, R24.reuse, R11 ;  /* 0x0000000b180b7220 */ /* 0x040fe20000400000 */
[----:B------:R-:W-:Y:S01]  /*67c0*/  FFMA R6, R27, R2, R6 ;  /* 0x000000021b067223 */ /* 0x000fe20000000006 */
[--C-:B------:R-:W-:Y:S01]  /*67d0*/  HADD2.F32 R0, -RZ, R36.reuse.H0_H0 ;  /* 0x20000024ff007230 */ /* 0x100fe20000004100 */
[----:B------:R-:W-:Y:S01]  /*67e0*/  F2FP.F16.F32.PACK_AB R33, R7, R3 ;  /* 0x000000030721723e */ /* 0x000fe200000000ff */
[----:B------:R-:W-:Y:S02]  /*67f0*/  HADD2.F32 R2, -RZ, R36.H1_H1 ;  /* 0x30000024ff027230 */ /* 0x000fe40000004100 */
[C---:B------:R-:W-:Y:S01]  /*6800*/  FMUL R9, R24.reuse, R13 ;  /* 0x0000000d18097220 */ /* 0x040fe20000400000 */
[--C-:B------:R-:W-:Y:S02]  /*6810*/  HADD2.F32 R3, -RZ, R37.reuse.H0_H0 ;  /* 0x20000025ff037230 */ /* 0x100fe40000004100 */
[C---:B------:R-:W-:Y:S01]  /*6820*/  FMUL R10, R24.reuse, R14 ;  /* 0x0000000e180a7220 */ /* 0x040fe20000400000 */
[C---:B------:R-:W-:Y:S01]  /*6830*/  FFMA R11, R27.reuse, R16, R11 ;  /* 0x000000101b0b7223 */ /* 0x040fe2000000000b */
[C---:B------:R-:W-:Y:S01]  /*6840*/  FFMA R8, R27.reuse, R0, R8 ;  /* 0x000000001b087223 */ /* 0x040fe20000000008 */
[C---:B------:R-:W-:Y:S01]  /*6850*/  FFMA R9, R27.reuse, R2, R9 ;  /* 0x000000021b097223 */ /* 0x040fe20000000009 */
[----:B------:R-:W-:Y:S02]  /*6860*/  HADD2.F32 R0, -RZ, R37.H1_H1 ;  /* 0x30000025ff007230 */ /* 0x000fe40000004100 */
[----:B------:R-:W-:Y:S01]  /*6870*/  FFMA R10, R27, R3, R10 ;  /* 0x000000031b0a7223 */ /* 0x000fe2000000000a */
[C---:B------:R-:W-:Y:S01]  /*6880*/  FMUL R15, R24.reuse, R15 ;  /* 0x0000000f180f7220 */ /* 0x040fe20000400000 */
[--C-:B------:R-:W-:Y:S01]  /*6890*/  HADD2.F32 R2, -RZ, R38.reuse.H0_H0 ;  /* 0x20000026ff027230 */ /* 0x100fe20000004100 */
[----:B------:R-:W-:Y:S01]  /*68a0*/  F2FP.F16.F32.PACK_AB R34, R5, R4 ;  /* 0x000000040522723e */ /* 0x000fe200000000ff */
[----:B------:R-:W-:Y:S02]  /*68b0*/  HADD2.F32 R3, -RZ, R38.H1_H1 ;  /* 0x30000026ff037230 */ /* 0x000fe40000004100 */
[C---:B------:R-:W-:Y:S01]  /*68c0*/  FMUL R13, R24.reuse, R17 ;  /* 0x00000011180d7220 */ /* 0x040fe20000400000 */
[--C-:B------:R-:W-:Y:S02]  /*68d0*/  HADD2.F32 R4, -RZ, R39.reuse.H0_H0 ;  /* 0x20000027ff047230 */ /* 0x100fe40000004100 */
[C---:B------:R-:W-:Y:S01]  /*68e0*/  FMUL R14, R24.reuse, R18 ;  /* 0x00000012180e7220 */ /* 0x040fe20000400000 */
[----:B------:R-:W-:Y:S02]  /*68f0*/  HADD2.F32 R5, -RZ, R39.H1_H1 ;  /* 0x30000027ff057230 */ /* 0x000fe40000004100 */
[C---:B------:R-:W-:Y:S01]  /*6900*/  FFMA R15, R27.reuse, R0, R15 ;  /* 0x000000001b0f7223 */ /* 0x040fe2000000000f */
[----:B------:R-:W-:Y:S01]  /*6910*/  FMUL R19, R24, R19 ;  /* 0x0000001318137220 */ /* 0x000fe20000400000 */
[C---:B------:R-:W-:Y:S01]  /*6920*/  FFMA R12, R27.reuse, R2, R12 ;  /* 0x000000021b0c7223 */ /* 0x040fe2000000000c */
[C---:B------:R-:W-:Y:S01]  /*6930*/  FFMA R13, R27.reuse, R3, R13 ;  /* 0x000000031b0d7223 */ /* 0x040fe2000000000d */
[C---:B------:R-:W-:Y:S01]  /*6940*/  FFMA R14, R27.reuse, R4, R14 ;  /* 0x000000041b0e7223 */ /* 0x040fe2000000000e */
[----:B------:R-:W-:Y:S01]  /*6950*/  FFMA R19, R27, R5, R19 ;  /* 0x000000051b137223 */ /* 0x000fe20000000013 */
[----:B------:R-:W-:Y:S02]  /*6960*/  F2FP.F16.F32.PACK_AB R35, R11, R6 ;  /* 0x000000060b23723e */ /* 0x000fe400000000ff */
[----:B------:R-:W-:Y:S02]  /*6970*/  F2FP.F16.F32.PACK_AB R8, R9, R8 ;  /* 0x000000080908723e */ /* 0x000fe400000000ff */
[----:B------:R-:W-:Y:S01]  /*6980*/  F2FP.F16.F32.PACK_AB R9, R15, R10 ;  /* 0x0000000a0f09723e */ /* 0x000fe200000000ff */
[----:B------:R1:W-:Y:S01]  /*6990*/  STSM.16.M88.4 [R61+0x200], R32 ;  /* 0x000200203d007844 */ /* 0x0003e20000000200 */
[----:B------:R-:W-:Y:S02]  /*69a0*/  F2FP.F16.F32.PACK_AB R10, R13, R12 ;  /* 0x0000000c0d0a723e */ /* 0x000fe400000000ff */
[----:B------:R-:W-:Y:S05]  /*69b0*/  F2FP.F16.F32.PACK_AB R11, R19, R14 ;  /* 0x0000000e130b723e */ /* 0x000fea00000000ff */
[----:B------:R1:W-:Y:S01]  /*69c0*/  STSM.16.M88.4 [R60+0x200], R8 ;  /* 0x000200083c007844 */ /* 0x0003e20000000200 */
[----:B------:R-:W-:Y:S01]  /*69d0*/  @!PT LDS RZ, [RZ] ;  /* 0x00000000fffff984 */ /* 0x000fe20000000800 */
[----:B------:R-:W-:Y:S01]  /*69e0*/  @!PT LDS RZ, [RZ] ;  /* 0x00000000fffff984 */ /* 0x000fe20000000800 */
[----:B------:R-:W-:Y:S01]  /*69f0*/  @!PT LDS RZ, [RZ] ;  /* 0x00000000fffff984 */ /* 0x000fe20000000800 */
[----:B------:R-:W-:Y:S01]  /*6a00*/  @!PT LDS RZ, [RZ] ;  /* 0x00000000fffff984 */ /* 0x000fe20000000800 */
[----:B------:R3:W-:Y:S07]  /*6a10*/  MEMBAR.ALL.CTA ;  /* 0x0000000000007992 */ /* 0x0007ee0000008000 */
[----:B---3--:R-:W3:Y:S02]  /*6a20*/  FENCE.VIEW.ASYNC.S ;  /* 0x00000000000073c6 */ /* 0x008ee40000000000 */
[----:B---3--:R-:W-:Y:S06]  /*6a30*/  BAR.SYNC.DEFER_BLOCKING 0x1, 0x80 ;  /* 0x0042000000007b1d */ /* 0x008fec0000010000 */
[----:B------:R-:W-:Y:S05]  /*6a40*/  @P0 BRA `(.L_x_106) ;  /* 0x0000000000280947 */ /* 0x000fea0003800000 */
[----:B------:R-:W3:Y:S01]  /*6a50*/  LDCU.64 UR6, c[0x0][0x348] ;  /* 0x00006900ff0677ac */ /* 0x000ee20008000a00 */
[----:B------:R-:W-:Y:S01]  /*6a60*/  UIADD3 UR4, UPT, UPT, UR44, 0x200, URZ ;  /* 0x000002002c047890 */ /* 0x000fe2000fffe0ff */
[----:B------:R-:W-:Y:S05]  /*6a70*/  UMOV UR51, UR36 ;  /* 0x0000002400337c82 */ /* 0x000fea0008000000 */
[----:B------:R-:W-:Y:S04]  /*6a80*/  MOV R49, UR4 ;  /* 0x0000000400317c02 */ /* 0x000fe80008000f00 */
[----:B------:R-:W-:Y:S01]  /*6a90*/  R2UR UR48, R49 ;  /* 0x00000000313072ca */ /* 0x000fe200000e0000 */
[----:B---3--:R-:W-:Y:S04]  /*6aa0*/  UIADD3 UR4, UP0, UPT, UR6, 0x680, URZ ;  /* 0x0000068006047890 */ /* 0x008fe8000ff1e0ff */
[----:B------:R-:W-:Y:S09]  /*6ab0*/  UIADD3.X UR5, UPT, UPT, URZ, UR7, URZ, UP0, !UPT ;  /* 0x00000007ff057290 */ /* 0x000ff200087fe4ff */
[----:B------:R3:W-:Y:S01]  /*6ac0*/  UTMASTG.3D [UR48], [UR4] ;  /* 0x00000030040073b5 */ /* 0x0007e20008010000 */
[----:B------:R0:W-:Y:S01]  /*6ad0*/  UTMACMDFLUSH ;  /* 0x00000000000079b7 */ /* 0x0001e20000000000 */
[----:B---3--:R-:W-:Y:S04]  /*6ae0*/  DEPBAR.LE SB0, 0x1 ;  /* 0x000080400000791a */ /* 0x008fe80000000000 */
.L_x_106:
[----:B------:R-:W-:Y:S05]  /*6af0*/  BSYNC.RECONVERGENT B0 ;  /* 0x0000000000007941 */ /* 0x000fea0003800200 */
.L_x_105:
[----:B------:R-:W-:Y:S01]  /*6b00*/  BAR.SYNC.DEFER_BLOCKING 0x1, 0x80 ;  /* 0x0042000000007b1d */ /* 0x000fe20000010000 */
[----:B------:R-:W-:Y:S01]  /*6b10*/  ISETP.NE.AND P1, PT, R59, RZ, PT ;  /* 0x000000ff3b00720c */ /* 0x000fe20003f25270 */
[----:B------:R-:W-:Y:S01]  /*6b20*/  UISETP.NE.AND UP0, UPT, UR52, URZ, UPT ;  /* 0x000000ff3400728c */ /* 0x000fe2000bf05270 */
[----:B------:R-:W-:Y:S11]  /*6b30*/  LEA R2, R62, UR44, 0x3 ;  /* 0x0000002c3e027c11 */ /* 0x000ff6000f8e18ff */
[----:B------:R-:W-:Y:S01]  /*6b40*/  @P1 SHF.L.U32 R3, R54, 0x1f, RZ ;  /* 0x0000001f36031819 */ /* 0x000fe200000006ff */
[----:B------:R-:W-:Y:S06]  /*6b50*/  BRA.U !UP0, `(.L_x_107) ;  /* 0x0000000108247547 */ /* 0x000fec000b800000 */
[----:B------:R-:W-:Y:S01]  /*6b60*/  IMAD.U32 R4, RZ, RZ, UR46 ;  /* 0x0000002eff047e24 */ /* 0x000fe2000f8e00ff */
[----:B------:R-:W-:Y:S01]  /*6b70*/  MOV R0, UR47 ;  /* 0x0000002f00007c02 */ /* 0x000fe20008000f00 */
[----:B------:R-:W-:Y:S03]  /*6b80*/  UIADD3 UR4, UPT, UPT, UR46, 0x1, URZ ;  /* 0x000000012e047890 */ /* 0x000fe6000fffe0ff */
[----:B------:R-:W-:Y:S01]  /*6b90*/  @P1 LEA R4, R4, UR44, 0x3 ;  /* 0x0000002c04041c11 */ /* 0x000fe2000f8e18ff */
[----:B------:R-:W-:Y:S04]  /*6ba0*/  UISETP.NE.AND UP0, UPT, UR4, 0x4, UPT ;  /* 0x000000040400788c */ /* 0x000fe8000bf05270 */
[----:B------:R-:W-:Y:S01]  /*6bb0*/  @P1 VIADD R4, R4, 0x60 ;  /* 0x0000006004041836 */ /* 0x000fe20000000000 */
[----:B------:R-:W-:Y:S04]  /*6bc0*/  USEL UR46, UR4, URZ, UP0 ;  /* 0x000000ff042e7287 */ /* 0x000fe80008000000 */
[----:B------:R-:W-:Y:S04]  /*6bd0*/  @P1 PRMT R0, R0, 0x654, R4 ;  /* 0x0000065400001816 */ /* 0x000fe80000000004 */
[----:B------:R3:W-:Y:S04]  /*6be0*/  @P1 SYNCS.ARRIVE.TRANS64.RED.A1T0 RZ, [R0+URZ], RZ ;  /* 0x000000ff00ff19a7 */ /* 0x0007e800081004ff */
.L_x_107:
[----:B------:R-:W4:Y:S01]  /*6bf0*/  @P1 SYNCS.PHASECHK.TRANS64.TRYWAIT P0, [R2+URZ+0x40], R3 ;  /* 0x00004003020015a7 */ /* 0x000f2200080011ff */
[----:B------:R-:W-:Y:S01]  /*6c00*/  BSSY B1, `(.L_x_108) ;  /* 0x0000013000017945 */ /* 0x000fe20003800000 */
[----:B----4-:R-:W-:Y:S03]  /*6c10*/  @P1 SEL R64, RZ, 0x1, !P0 ;  /* 0x00000001ff401807 */ /* 0x010fe60004000000 */
[----:B------:R-:W-:Y:S05]  /*6c20*/  @!P1 BRA `(.L_x_109) ;  /* 0x0000000000409947 */ /* 0x000fea0003800000 */
[----:B------:R-:W-:Y:S01]  /*6c30*/  ISETP.NE.AND P1, PT, R65, RZ, PT ;  /* 0x000000ff4100720c */ /* 0x000fe20003f25270 */
[----:B------:R-:W-:Y:S01]  /*6c40*/  BSSY B0, `(.L_x_110) ;  /* 0x0000009000007945 */ /* 0x000fe20003800000 */
[----:B------:R-:W-:Y:S11]  /*6c50*/  ISETP.NE.AND P0, PT, R64, RZ, PT ;  /* 0x000000ff4000720c */ /* 0x000ff60003f05270 */
[----:B------:R-:W-:Y:S05]  /*6c60*/  @P1 IMAD R4, R62, 0x1000, R63 ;  /* 0x000010003e041824 */ /* 0x000fea00078e023f */
[----:B------:R-:W-:Y:S05]  /*6c70*/  @P1 IADD3 R3, PT, PT, R4, UR44, RZ ;  /* 0x0000002c04031c10 */ /* 0x000fea000fffe0ff */
[----:B------:R-:W-:Y:S01]  /*6c80*/  @P1 IMAD.IADD R3, R55, 0x1, R3 ;  /* 0x0000000137031824 */ /* 0x000fe200078e0203 */
[----:B------:R-:W-:Y:S06]  /*6c90*/  @P0 BRA `(.L_x_111) ;  /* 0x00000000000c0947 */ /* 0x000fec0003800000 */
[----:B---3--:R-:W-:Y:S04]  /*6ca0*/  SHF.L.U32 R0, R54, 0x1f, RZ ;  /* 0x0000001f36007819 */ /* 0x008fe800000006ff */
[----:B------:R-:W3:Y:S02]  /*6cb0*/  SYNCS.PHASECHK.TRANS64.TRYWAIT P0, [R2+URZ+0x40], R0 ;  /* 0x00004000020075a7 */ /* 0x000ee400080011ff */
[----:B---3--:R-:W-:Y:S05]  /*6cc0*/  @!P0 BRA `(.L_x_112) ;  /* 0x0000002400a48947 */ /* 0x008fea0003800000 */
.L_x_111:
[----:B------:R-:W-:Y:S05]  /*6cd0*/  BSYNC B0 ;  /* 0x0000000000007941 */ /* 0x000fea0003800000 */
.L_x_110:
[----:B------:R-:W-:Y:S02]  /*6ce0*/  ISETP.NE.AND P0, PT, R65, RZ, PT ;  /* 0x000000ff4100720c */ /* 0x000fe40003f05270 */
[----:B------:R-:W-:Y:S11]  /*6cf0*/  IADD3 R62, PT, PT, R62, 0x1, RZ ;  /* 0x000000013e3e7810 */ /* 0x000ff60007ffe0ff */
[----:B------:R-:W-:Y:S05]  /*6d00*/  @P0 WARPSYNC.ALL ;  /* 0x0000000000000948 */ /* 0x000fea0003800000 */
[----:B------:R4:W1:Y:S04]  /*6d10*/  @P0 LDSM.16.M88.4 R28, [R4+UR44+0x200] ;  /* 0x0002002c041c083b */ /* 0x0008680008000200 */
[----:B------:R4:W1:Y:S02]  /*6d20*/  @P0 LDSM.16.M88.4 R36, [R3+0x200] ;  /* 0x000200000324083b */ /* 0x0008640000000200 */
.L_x_109:
[----:B------:R-:W-:Y:S05]  /*6d30*/  BSYNC B1 ;  /* 0x0000000000017941 */ /* 0x000fea0003800000 */
.L_x_108:
[----:B---3--:R-:W-:Y:S05]  /*6d40*/  VIADD R0, R25, 0x20 ;  /* 0x0000002019007836 */ /* 0x008fea0000000000 */
[----:B------:R-:W-:Y:S04]  /*6d50*/  SHF.R.U32.HI R0, RZ, 0x15, R0 ;  /* 0x00000015ff007819 */ /* 0x000fe80000011600 */
[----:B------:R-:W-:Y:S11]  /*6d60*/  LOP3.LUT P0, RZ, R0, 0x3, R46, 0x48, !PT ;  /* 0x0000000300ff7812 */ /* 0x000ff6000780482e */
[----:B------:R-:W-:Y:S02]  /*6d70*/  @!UPT UIADD3 URZ, UPT, UPT, URZ, URZ, URZ ;  /* 0x000000fffffff290 */ /* 0x000fe4000fffe0ff */
[----:B------:R-:W-:Y:S05]  /*6d80*/  @!P0 BRA `(.L_x_113) ;  /* 0x0000000000408947 */ /* 0x000fea0003800000 */
[----:B------:R-:W3:Y:S01]  /*6d90*/  LDCU.64 UR8, c[0x4][0x70] ;  /* 0x01000e00ff0877ac */ /* 0x000ee20008000a00 */
[----:B----4-:R-:W-:Y:S01]  /*6da0*/  MOV R3, 0x0 ;  /* 0x0000000000037802 */ /* 0x010fe20000000f00 */
[----:B------:R-:W-:Y:S02]  /*6db0*/  HFMA2 R12, -RZ, RZ, 0, 5.9604644775390625e-08 ;  /* 0x00000001ff0c7431 */ /* 0x000fe400000001ff */
[----:B-1----:R-:W-:Y:S02]  /*6dc0*/  IMAD.MOV.U32 R8, RZ, RZ, 0x192 ;  /* 0x00000192ff087424 */ /* 0x002fe400078e00ff */
[----:B------:R-:W-:Y:S01]  /*6dd0*/  IMAD.MOV.U32 R13, RZ, RZ, RZ ;  /* 0x000000ffff0d7224 */ /* 0x000fe200078e00ff */
[----:B------:R-:W1:Y:S01]  /*6de0*/  LDCU.64 UR6, c[0x4][0x78] ;  /* 0x01000f00ff0677ac */ /* 0x000e620008000a00 */
[----:B------:R-:W4:Y:S01]  /*6df0*/  LDC.64 R2, c[0x4][R3] ;  /* 0x0100000003027b82 */ /* 0x000f220000000a00 */
[----:B------:R-:W5:Y:S01]  /*6e00*/  LDCU.64 UR4, c[0x4][0x10] ;  /* 0x01000200ff0477ac */ /* 0x000f620008000a00 */
[----:B---3--:R-:W-:Y:S01]  /*6e10*/  MOV R5, UR9 ;  /* 0x0000000900057c02 */ /* 0x008fe20008000f00 */
[----:B------:R-:W-:Y:S01]  /*6e20*/  IMAD.U32 R4, RZ, RZ, UR8 ;  /* 0x00000008ff047e24 */ /* 0x000fe2000f8e00ff */
[----:B-1----:R-:W-:Y:S01]  /*6e30*/  MOV R7, UR7 ;  /* 0x0000000700077c02 */ /* 0x002fe20008000f00 */
[----:B------:R-:W-:Y:S01]  /*6e40*/  IMAD.U32 R6, RZ, RZ, UR6 ;  /* 0x00000006ff067e24 */ /* 0x000fe2000f8e00ff */
[----:B-----5:R-:W-:Y:S01]  /*6e50*/  MOV R11, UR5 ;  /* 0x00000005000b7c02 */ /* 0x020fe20008000f00 */
[----:B------:R-:W-:Y:S02]  /*6e60*/  IMAD.U32 R10, RZ, RZ, UR4 ;  /* 0x00000004ff0a7e24 */ /* 0x000fe4000f8e00ff */
[----:B------:R-:W-:Y:S07]  /*6e70*/  LEPC R20, `(.L_x_113) ;  /* 0x000000001014794e */ /* 0x000fee0000000000 */
[----:B--2-4-:R-:W-:Y:S05]  /*6e80*/  CALL.ABS.NOINC R2 ;  /* 0x0000000002007343 */ /* 0x014fea0003c00000 */
.L_x_113:
[----:B------:R-:W-:Y:S01]  /*6e90*/  ISETP.NE.AND P6, PT, R59, RZ, PT ;  /* 0x000000ff3b00720c */ /* 0x000fe20003fc5270 */
[----:B------:R-:W-:Y:S05]  /*6ea0*/  WARPSYNC.ALL ;  /* 0x0000000000007948 */ /* 0x000fea0003800000 */
[----:B------:R-:W-:Y:S01]  /*6eb0*/  R2UR UR4, R25 ;  /* 0x00000000190472ca */ /* 0x000fe200000e0000 */
[----:B-1--4-:R-:W-:Y:S01]  /*6ec0*/  HADD2.F32 R3, -RZ, R28.H0_H0 ;  /* 0x2000001cff037230 */ /* 0x012fe20000004100 */
[----:B------:R-:W-:Y:S01]  /*6ed0*/  ISETP.NE.AND P0, PT, R56, RZ, PT ;  /* 0x000000ff3800720c */ /* 0x000fe20003f05270 */
[----:B------:R-:W-:Y:S01]  /*6ee0*/  HADD2.F32 R20, -RZ, R30.H0_H0 ;  /* 0x2000001eff147230 */ /* 0x000fe20000004100 */
[----:B------:R-:W-:Y:S09]  /*6ef0*/  BSSY.RECONVERGENT B0, `(.L_x_114) ;  /* 0x0000053000007945 */ /* 0x000ff20003800200 */
[----:B------:R-:W1:Y:S02]  /*6f00*/  LDTM.16dp256bit.x4 R4, tmem[UR4+0x20] ;  /* 0x00002004000479ee */ /* 0x000e640008120000 */
[C---:B-1----:R-:W-:Y:S01]  /*6f10*/  FMUL R0, R24.reuse, R4 ;  /* 0x0000000418007220 */ /* 0x042fe20000400000 */
[----:B------:R-:W-:Y:S02]  /*6f20*/  HADD2.F32 R4, -RZ, R28.H1_H1 ;  /* 0x3000001cff047230 */ /* 0x000fe40000004100 */
[C---:B------:R-:W-:Y:S01]  /*6f30*/  FMUL R2, R24.reuse, R5 ;  /* 0x0000000518027220 */ /* 0x040fe20000400000 */
[--C-:B------:R-:W-:Y:S02]  /*6f40*/  HADD2.F32 R5, -RZ, R29.reuse.H0_H0 ;  /* 0x2000001dff057230 */ /* 0x100fe40000004100 */
[C---:B------:R-:W-:Y:S01]  /*6f50*/  FFMA R0, R27.reuse, R3, R0 ;  /* 0x000000031b007223 */ /* 0x040fe20000000000 */
[C---:B------:R-:W-:Y:S01]  /*6f60*/  FMUL R3, R24.reuse, R6 ;  /* 0x0000000618037220 */ /* 0x040fe20000400000 */
[----:B------:R-:W-:Y:S02]  /*6f70*/  HADD2.F32 R6, -RZ, R29.H1_H1 ;  /* 0x3000001dff067230 */ /* 0x000fe40000004100 */
[C---:B------:R-:W-:Y:S01]  /*6f80*/  FFMA R2, R27.reuse, R4, R2 ;  /* 0x000000041b027223 */ /* 0x040fe20000000002 */
[C---:B------:R-:W-:Y:S01]  /*6f90*/  FMUL R7, R24.reuse, R7 ;  /* 0x0000000718077220 */ /* 0x040fe20000400000 */
[C---:B------:R-:W-:Y:S01]  /*6fa0*/  FFMA R3, R27.reuse, R5, R3 ;  /* 0x000000051b037223 */ /* 0x040fe20000000003 */
[C---:B------:R-:W-:Y:S01]  /*6fb0*/  FMUL R4, R24.reuse, R8 ;  /* 0x0000000818047220 */ /* 0x040fe20000400000 */
[----:B------:R-:W-:Y:S01]  /*6fc0*/  FMUL R5, R24, R9 ;  /* 0x0000000918057220 */ /* 0x000fe20000400000 */
[----:B------:R-:W-:Y:S01]  /*6fd0*/  F2FP.F16.F32.PACK_AB R32, R2, R0 ;  /* 0x000000000220723e */ /* 0x000fe200000000ff */
[C---:B------:R-:W-:Y:S01]  /*6fe0*/  FFMA R7, R27.reuse, R6, R7 ;  /* 0x000000061b077223 */ /* 0x040fe20000000007 */
[----:B------:R-:W-:Y:S02]  /*6ff0*/  HADD2.F32 R0, -RZ, R30.H1_H1 ;  /* 0x3000001eff007230 */ /* 0x000fe40000004100 */
[----:B------:R-:W-:Y:S01]  /*7000*/  FFMA R4, R27, R20, R4 ;  /* 0x000000141b047223 */ /* 0x000fe20000000004 */
[--C-:B------:R-:W-:Y:S02]  /*7010*/  HADD2.F32 R2, -RZ, R31.reuse.H0_H0 ;  /* 0x2000001fff027230 */ /* 0x100fe40000004100 */
[C---:B------:R-:W-:Y:S01]  /*7020*/  FMUL R6, R24.reuse, R10 ;  /* 0x0000000a18067220 */ /* 0x040fe20000400000 */
[----:B------:R-:W-:Y:S01]  /*7030*/  F2FP.F16.F32.PACK_AB R33, R7, R3 ;  /* 0x000000030721723e */ /* 0x000fe200000000ff */
[----:B------:R-:W-:Y:S02]  /*7040*/  HADD2.F32 R3, -RZ, R31.H1_H1 ;  /* 0x3000001fff037230 */ /* 0x000fe40000004100 */
[----:B------:R-:W-:Y:S01]  /*7050*/  FFMA R5, R27, R0, R5 ;  /* 0x000000001b057223 */ /* 0x000fe20000000005 */
[C---:B------:R-:W-:Y:S01]  /*7060*/  FMUL R11, R24.reuse, R11 ;  /* 0x0000000b180b7220 */ /* 0x040fe20000400000 */
[--C-:B------:R-:W-:Y:S02]  /*7070*/  HADD2.F32 R7, -RZ, R36.reuse.H0_H0 ;  /* 0x20000024ff077230 */ /* 0x100fe40000004100 */
[C---:B------:R-:W-:Y:S01]  /*7080*/  FMUL R8, R24.reuse, R12 ;  /* 0x0000000c18087220 */ /* 0x040fe20000400000 */
[----:B------:R-:W-:Y:S01]  /*7090*/  HADD2.F32 R0, -RZ, R36.H1_H1 ;  /* 0x30000024ff007230 */ /* 0x000fe20000004100 */
[----:B------:R-:W-:Y:S01]  /*70a0*/  F2FP.F16.F32.PACK_AB R34, R5, R4 ;  /* 0x000000040522723e */ /* 0x000fe200000000ff */
[C---:B------:R-:W-:Y:S01]  /*70b0*/  FMUL R9, R24.reuse, R13 ;  /* 0x0000000d18097220 */ /* 0x040fe20000400000 */
[C---:B------:R-:W-:Y:S01]  /*70c0*/  FFMA R6, R27.reuse, R2, R6 ;  /* 0x000000021b067223 */ /* 0x040fe20000000006 */
[C---:B------:R-:W-:Y:S01]  /*70d0*/  FFMA R11, R27.reuse, R3, R11 ;  /* 0x000000031b0b7223 */ /* 0x040fe2000000000b */
[C---:B------:R-:W-:Y:S01]  /*70e0*/  FFMA R8, R27.reuse, R7, R8 ;  /* 0x000000071b087223 */ /* 0x040fe20000000008 */
[----:B------:R-:W-:Y:S01]  /*70f0*/  FFMA R9, R27, R0, R9 ;  /* 0x000000001b097223 */ /* 0x000fe20000000009 */
[--C-:B------:R-:W-:Y:S02]  /*7100*/  HADD2.F32 R2, -RZ, R37.reuse.H0_H0 ;  /* 0x20000025ff027230 */ /* 0x100fe40000004100 */
[C---:B------:R-:W-:Y:S01]  /*7110*/  FMUL R10, R24.reuse, R14 ;  /* 0x0000000e180a7220 */ /* 0x040fe20000400000 */
[----:B------:R-:W-:Y:S01]  /*7120*/  F2FP.F16.F32.PACK_AB R35, R11, R6 ;  /* 0x000000060b23723e */ /* 0x000fe200000000ff */
[----:B------:R-:W-:Y:S01]  /*7130*/  HADD2.F32 R0, -RZ, R37.H1_H1 ;  /* 0x30000025ff007230 */ /* 0x000fe20000004100 */
[----:B------:R-:W-:Y:S01]  /*7140*/  F2FP.F16.F32.PACK_AB R8, R9, R8 ;  /* 0x000000080908723e */ /* 0x000fe200000000ff */
[C---:B------:R-:W-:Y:S01]  /*7150*/  FMUL R15, R24.reuse, R15 ;  /* 0x0000000f180f7220 */ /* 0x040fe20000400000 */
[C---:B------:R-:W-:Y:S01]  /*7160*/  FFMA R10, R27.reuse, R2, R10 ;  /* 0x000000021b0a7223 */ /* 0x040fe2000000000a */
[----:B------:R1:W-:Y:S01]  /*7170*/  STSM.16.M88.4 [R61+0x1200], R32 ;  /* 0x001200203d007844 */ /* 0x0003e20000000200 */
[--C-:B------:R-:W-:Y:S02]  /*7180*/  HADD2.F32 R2, -RZ, R38.reuse.H0_H0 ;  /* 0x20000026ff027230 */ /* 0x100fe40000004100 */
[----:B------:R-:W-:Y:S01]  /*7190*/  FFMA R15, R27, R0, R15 ;  /* 0x000000001b0f7223 */ /* 0x000fe2000000000f */
[C---:B------:R-:W-:Y:S01]  /*71a0*/  FMUL R12, R24.reuse, R16 ;  /* 0x00000010180c7220 */ /* 0x040fe20000400000 */
[----:B------:R-:W-:Y:S02]  /*71b0*/  HADD2.F32 R0, -RZ, R38.H1_H1 ;  /* 0x30000026ff007230 */ /* 0x000fe40000004100 */
[C---:B------:R-:W-:Y:S01]  /*71c0*/  FMUL R13, R24.reuse, R17 ;  /* 0x00000011180d7220 */ /* 0x040fe20000400000 */
[--C-:B------:R-:W-:Y:S01]  /*71d0*/  HADD2.F32 R3, -RZ, R39.reuse.H0_H0 ;  /* 0x20000027ff037230 */ /* 0x100fe20000004100 */
[----:B------:R-:W-:Y:S01]  /*71e0*/  F2FP.F16.F32.PACK_AB R9, R15, R10 ;  /* 0x0000000a0f09723e */ /* 0x000fe200000000ff */
[C---:B------:R-:W-:Y:S01]  /*71f0*/  FMUL R14, R24.reuse, R18 ;  /* 0x00000012180e7220 */ /* 0x040fe20000400000 */
[----:B------:R-:W-:Y:S02]  /*7200*/  HADD2.F32 R4, -RZ, R39.H1_H1 ;  /* 0x30000027ff047230 */ /* 0x000fe40000004100 */
[----:B------:R-:W-:Y:S01]  /*7210*/  FMUL R19, R24, R19 ;  /* 0x0000001318137220 */ /* 0x000fe20000400000 */
[C---:B------:R-:W-:Y:S01]  /*7220*/  FFMA R12, R27.reuse, R2, R12 ;  /* 0x000000021b0c7223 */ /* 0x040fe2000000000c */
[----:B------:R-:W-:Y:S01]  /*7230*/  MOV R2, UR46 ;  /* 0x0000002e00027c02 */ /* 0x000fe20008000f00 */
[C---:B------:R-:W-:Y:S01]  /*7240*/  FFMA R13, R27.reuse, R0, R13 ;  /* 0x000000001b0d7223 */ /* 0x040fe2000000000d */
[C---:B------:R-:W-:Y:S01]  /*7250*/  FFMA R14, R27.reuse, R3, R14 ;  /* 0x000000031b0e7223 */ /* 0x040fe2000000000e */
[----:B------:R-:W-:Y:S01]  /*7260*/  FFMA R19, R27, R4, R19 ;  /* 0x000000041b137223 */ /* 0x000fe20000000013 */
[----:B------:R-:W-:Y:S02]  /*7270*/  @P6 LEA R2, R2, UR44, 0x3 ;  /* 0x0000002c02026c11 */ /* 0x000fe4000f8e18ff */
[----:B------:R-:W-:Y:S02]  /*7280*/  F2FP.F16.F32.PACK_AB R10, R13, R12 ;  /* 0x0000000c0d0a723e */ /* 0x000fe400000000ff */
[----:B------:R-:W-:Y:S02]  /*7290*/  F2FP.F16.F32.PACK_AB R11, R19, R14 ;  /* 0x0000000e130b723e */ /* 0x000fe400000000ff */
[----:B------:R-:W-:Y:S02]  /*72a0*/  MOV R0, UR47 ;  /* 0x0000002f00007c02 */ /* 0x000fe40008000f00 */
[----:B------:R-:W-:Y:S01]  /*72b0*/  @P6 IADD3 R2, PT, PT, R2, 0x60, RZ ;  /* 0x0000006002026810 */ /* 0x000fe20007ffe0ff */
[----:B------:R1:W-:Y:S01]  /*72c0*/  STSM.16.M88.4 [R60+0x1200], R8 ;  /* 0x001200083c007844 */ /* 0x0003e20000000200 */
[----:B------:R-:W-:Y:S02]  /*72d0*/  @P6 SHF.L.U32 R3, R54, 0x1f, RZ ;  /* 0x0000001f36036819 */ /* 0x000fe400000006ff */
[----:B------:R-:W-:Y:S01]  /*72e0*/  @P6 PRMT R0, R0, 0x654, R2 ;  /* 0x0000065400006816 */ /* 0x000fe20000000002 */
[----:B------:R-:W-:Y:S01]  /*72f0*/  @!PT LDS RZ, [RZ] ;  /* 0x00000000fffff984 */ /* 0x000fe20000000800 */
[----:B------:R-:W-:Y:S01]  /*7300*/  @!PT LDS RZ, [RZ] ;  /* 0x00000000fffff984 */ /* 0x000fe20000000800 */
[----:B------:R-:W-:Y:S01]  /*7310*/  @!PT LDS RZ, [RZ] ;  /* 0x00000000fffff984 */ /* 0x000fe20000000800 */
[----:B------:R-:W-:Y:S01]  /*7320*/  @!PT LDS RZ, [RZ] ;  /* 0x00000000fffff984 */ /* 0x000fe20000000800 */
[----:B------:R3:W-:Y:S06]  /*7330*/  MEMBAR.ALL.CTA ;  /* 0x0000000000007992 */ /* 0x0007ec0000008000 */
[----:B---3--:R-:W3:Y:S01]  /*7340*/  FENCE.VIEW.ASYNC.S ;  /* 0x00000000000073c6 */ /* 0x008ee20000000000 */
[----:B------:R-:W-:Y:S01]  /*7350*/  LEA R2, R62, UR44, 0x3 ;  /* 0x0000002c3e027c11 */ /* 0x000fe2000f8e18ff */
[----:B---3--:R-:W-:Y:S06]  /*7360*/  BAR.SYNC.DEFER_BLOCKING 0x1, 0x80 ;  /* 0x0042000000007b1d */ /* 0x008fec0000010000 */
[----:B------:R-:W-:Y:S05]  /*7370*/  @P0 BRA `(.L_x_115) ;  /* 0x0000000000280947 */ /* 0x000fea0003800000 */
[----:B------:R-:W3:Y:S01]  /*7380*/  LDCU.64 UR6, c[0x0][0x348] ;  /* 0x00006900ff0677ac */ /* 0x000ee20008000a00 */
[----:B------:R-:W-:Y:S02]  /*7390*/  UIADD3 UR9, UPT, UPT, UR49, 0x20, URZ ;  /* 0x0000002031097890 */ /* 0x000fe4000fffe0ff */
[----:B------:R-:W-:Y:S01]  /*73a0*/  UIADD3 UR8, UPT, UPT, UR44, 0x1200, URZ ;  /* 0x000012002c087890 */ /* 0x000fe2000fffe0ff */
[----:B------:R-:W-:Y:S01]  /*73b0*/  UMOV UR10, UR50 ;  /* 0x00000032000a7c82 */ /* 0x000fe20008000000 */
[----:B------:R-:W-:Y:S01]  /*73c0*/  UMOV UR11, UR36 ;  /* 0x00000024000b7c82 */ /* 0x000fe20008000000 */
[----:B---3--:R-:W-:Y:S04]  /*73d0*/  UIADD3 UR4, UP0, UPT, UR6, 0x680, URZ ;  /* 0x0000068006047890 */ /* 0x008fe8000ff1e0ff */
[----:B------:R-:W-:Y:S09]  /*73e0*/  UIADD3.X UR5, UPT, UPT, URZ, UR7, URZ, UP0, !UPT ;  /* 0x00000007ff057290 */ /* 0x000ff200087fe4ff */
[----:B------:R3:W-:Y:S01]  /*73f0*/  UTMASTG.3D [UR8], [UR4] ;  /* 0x00000008040073b5 */ /* 0x0007e20008010000 */
[----:B------:R0:W-:Y:S01]  /*7400*/  UTMACMDFLUSH ;  /* 0x00000000000079b7 */ /* 0x0001e20000000000 */
[----:B---3--:R-:W-:Y:S04]  /*7410*/  DEPBAR.LE SB0, 0x1 ;  /* 0x000080400000791a */ /* 0x008fe80000000000 */
.L_x_115:
[----:B------:R-:W-:Y:S05]  /*7420*/  BSYNC.RECONVERGENT B0 ;  /* 0x0000000000007941 */ /* 0x000fea0003800200 */
.L_x_114:
[----:B------:R-:W-:Y:S01]  /*7430*/  BAR.SYNC.DEFER_BLOCKING 0x1, 0x80 ;  /* 0x0042000000007b1d */ /* 0x000fe20000010000 */
[----:B------:R-:W-:Y:S04]  /*7440*/  UIADD3 UR4, UPT, UPT, UR46, 0x1, URZ ;  /* 0x000000012e047890 */ /* 0x000fe8000fffe0ff */
[----:B------:R-:W-:Y:S04]  /*7450*/  UISETP.NE.AND UP0, UPT, UR4, 0x4, UPT ;  /* 0x000000040400788c */ /* 0x000fe8000bf05270 */
[----:B------:R-:W-:Y:S01]  /*7460*/  USEL UR45, UR4, URZ, UP0 ;  /* 0x000000ff042d7287 */ /* 0x000fe20008000000 */
[----:B------:R3:W-:Y:S01]  /*7470*/  @P6 SYNCS.ARRIVE.TRANS64.RED.A1T0 RZ, [R0+URZ], RZ ;  /* 0x000000ff00ff69a7 */ /* 0x0007e200081004ff */
[----:B------:R-:W-:Y:S01]  /*7480*/  BSSY B1, `(.L_x_116) ;  /* 0x0000014000017945 */ /* 0x000fe20003800000 */
[----:B------:R-:W4:Y:S02]  /*7490*/  @P6 SYNCS.PHASECHK.TRANS64.TRYWAIT P0, [R2+URZ+0x40], R3 ;  /* 0x00004003020065a7 */ /* 0x000f2400080011ff */
[----:B----4-:R-:W-:Y:S01]  /*74a0*/  @P6 SEL R64, RZ, 0x1, !P0 ;  /* 0x00000001ff406807 */ /* 0x010fe20004000000 */
[----:B---3--:R-:W-:Y:S06]  /*74b0*/  @!P6 BRA `(.L_x_117) ;  /* 0x000000000040e947 */ /* 0x008fec0003800000 */
[----:B------:R-:W-:Y:S01]  /*74c0*/  ISETP.NE.AND P1, PT, R65, RZ, PT ;  /* 0x000000ff4100720c */ /* 0x000fe20003f25270 */
[----:B------:R-:W-:Y:S01]  /*74d0*/  BSSY B0, `(.L_x_118) ;  /* 0x0000009000007945 */ /* 0x000fe20003800000 */
[----:B------:R-:W-:Y:S11]  /*74e0*/  ISETP.NE.AND P0, PT, R64, RZ, PT ;  /* 0x000000ff4000720c */ /* 0x000ff60003f05270 */
[----:B------:R-:W-:Y:S05]  /*74f0*/  @P1 IMAD R3, R62, 0x1000, R63 ;  /* 0x000010003e031824 */ /* 0x000fea00078e023f */
[----:B------:R-:W-:Y:S05]  /*7500*/  @P1 IADD3 R0, PT, PT, R3, UR44, RZ ;  /* 0x0000002c03001c10 */ /* 0x000fea000fffe0ff */
[----:B------:R-:W-:Y:S01]  /*7510*/  @P1 IMAD.IADD R0, R55, 0x1, R0 ;  /* 0x0000000137001824 */ /* 0x000fe200078e0200 */
[----:B------:R-:W-:Y:S06]  /*7520*/  @P0 BRA `(.L_x_119) ;  /* 0x00000000000c0947 */ /* 0x000fec0003800000 */
[----:B------:R-:W-:Y:S04]  /*7530*/  SHF.L.U32 R4, R54, 0x1f, RZ ;  /* 0x0000001f36047819 */ /* 0x000fe800000006ff */
[----:B------:R-:W3:Y:S02]  /*7540*/  SYNCS.PHASECHK.TRANS64.TRYWAIT P0, [R2+URZ+0x40], R4 ;  /* 0x00004004020075a7 */ /* 0x000ee400080011ff */
[----:B---3--:R-:W-:Y:S05]  /*7550*/  @!P0 BRA `(.L_x_120) ;  /* 0x0000001c00948947 */ /* 0x008fea0003800000 */
.L_x_119:
[----:B------:R-:W-:Y:S05]  /*7560*/  BSYNC B0 ;  /* 0x0000000000007941 */ /* 0x000fea0003800000 */
.L_x_118:
[----:B------:R-:W-:Y:S02]  /*7570*/  ISETP.NE.AND P0, PT, R65, RZ, PT ;  /* 0x000000ff4100720c */ /* 0x000fe40003f05270 */
[----:B------:R-:W-:Y:S11]  /*7580*/  IADD3 R62, PT, PT, R62, 0x1, RZ ;  /* 0x000000013e3e7810 */ /* 0x000ff60007ffe0ff */
[----:B------:R-:W-:Y:S05]  /*7590*/  @P0 WARPSYNC.ALL ;  /* 0x0000000000000948 */ /* 0x000fea0003800000 */
[----:B------:R4:W1:Y:S04]  /*75a0*/  @P0 LDSM.16.M88.4 R28, [R3+UR44+0x200] ;  /* 0x0002002c031c083b */ /* 0x0008680008000200 */
[----:B------:R4:W1:Y:S02]  /*75b0*/  @P0 LDSM.16.M88.4 R36, [R0+0x200] ;  /* 0x000200000024083b */ /* 0x0008640000000200 */
.L_x_117:
[----:B------:R-:W-:Y:S05]  /*75c0*/  BSYNC B1 ;  /* 0x0000000000017941 */ /* 0x000fea0003800000 */
.L_x_116:
[----:B----4-:R-:W-:Y:S05]  /*75d0*/  VIADD R0, R25, 0x40 ;  /* 0x0000004019007836 */ /* 0x010fea0000000000 */
[----:B------:R-:W-:Y:S04]  /*75e0*/  SHF.R.U32.HI R0, RZ, 0x15, R0 ;  /* 0x00000015ff007819 */ /* 0x000fe80000011600 */
[----:B------:R-:W-:Y:S11]  /*75f0*/  LOP3.LUT P0, RZ, R0, 0x3, R46, 0x48, !PT ;  /* 0x0000000300ff7812 */ /* 0x000ff6000780482e */
[----:B------:R-:W-:Y:S02]  /*7600*/  @!UPT UIADD3 URZ, UPT, UPT, URZ, URZ, URZ ;  /* 0x000000fffffff290 */ /* 0x000fe4000fffe0ff */
[----:B------:R-:W-:Y:S05]  /*7610*/  @!P0 BRA `(.L_x_121) ;  /* 0x0000000000408947 */ /* 0x000fea0003800000 */
[----:B------:R-:W4:Y:S01]  /*7620*/  LDCU.64 UR8, c[0x4][0x70] ;  /* 0x01000e00ff0877ac */ /* 0x000f220008000a00 */
[----:B------:R-:W-:Y:S01]  /*7630*/  MOV R3, 0x0 ;  /* 0x0000000000037802 */ /* 0x000fe20000000f00 */
[----:B------:R-:W-:Y:S02]  /*7640*/  HFMA2 R12, -RZ, RZ, 0, 5.9604644775390625e-08 ;  /* 0x00000001ff0c7431 */ /* 0x000fe400000001ff */
[----:B-1----:R-:W-:Y:S02]  /*7650*/  IMAD.MOV.U32 R8, RZ, RZ, 0x192 ;  /* 0x00000192ff087424 */ /* 0x002fe400078e00ff */
[----:B------:R-:W-:Y:S01]  /*7660*/  IMAD.MOV.U32 R13, RZ, RZ, RZ ;  /* 0x000000ffff0d7224 */ /* 0x000fe200078e00ff */
[----:B------:R-:W1:Y:S01]  /*7670*/  LDCU.64 UR6, c[0x4][0x78] ;  /* 0x01000f00ff0677ac */ /* 0x000e620008000a00 */
[----:B---3--:R-:W3:Y:S01]  /*7680*/  LDC.64 R2, c[0x4][R3] ;  /* 0x0100000003027b82 */ /* 0x008ee20000000a00 */
[----:B------:R-:W5:Y:S01]  /*7690*/  LDCU.64 UR4, c[0x4][0x10] ;  /* 0x01000200ff0477ac */ /* 0x000f620008000a00 */
[----:B----4-:R-:W-:Y:S01]  /*76a0*/  MOV R5, UR9 ;  /* 0x0000000900057c02 */ /* 0x010fe20008000f00 */
[----:B------:R-:W-:Y:S01]  /*76b0*/  IMAD.U32 R4, RZ, RZ, UR8 ;  /* 0x00000008ff047e24 */ /* 0x000fe2000f8e00ff */
[----:B-1----:R-:W-:Y:S01]  /*76c0*/  MOV R7, UR7 ;  /* 0x0000000700077c02 */ /* 0x002fe20008000f00 */
[----:B------:R-:W-:Y:S01]  /*76d0*/  IMAD.U32 R6, RZ, RZ, UR6 ;  /* 0x00000006ff067e24 */ /* 0x000fe2000f8e00ff */
[----:B-----5:R-:W-:Y:S01]  /*76e0*/  MOV R11, UR5 ;  /* 0x00000005000b7c02 */ /* 0x020fe20008000f00 */
[----:B------:R-:W-:Y:S02]  /*76f0*/  IMAD.U32 R10, RZ, RZ, UR4 ;  /* 0x00000004ff0a7e24 */ /* 0x000fe4000f8e00ff */
[----:B------:R-:W-:Y:S07]  /*7700*/  LEPC R20, `(.L_x_121) ;  /* 0x000000001014794e */ /* 0x000fee0000000000 */
[----:B--23--:R-:W-:Y:S05]  /*7710*/  CALL.ABS.NOINC R2 ;  /* 0x0000000002007343 */ /* 0x00cfea0003c00000 */
.L_x_121:
[----:B------:R-:W-:Y:S01]  /*7720*/  ISETP.NE.AND P6, PT, R59, RZ, PT ;  /* 0x000000ff3b00720c */ /* 0x000fe20003fc5270 */
[----:B------:R-:W-:Y:S05]  /*7730*/  WARPSYNC.ALL ;  /* 0x0000000000007948 */ /* 0x000fea0003800000 */
[----:B------:R-:W-:Y:S01]  /*7740*/  R2UR UR4, R25 ;  /* 0x00000000190472ca */ /* 0x000fe200000e0000 */
[----:B-1----:R-:W-:Y:S01]  /*7750*/  HADD2.F32 R3, -RZ, R28.H0_H0 ;  /* 0x2000001cff037230 */ /* 0x002fe20000004100 */
[----:B------:R-:W-:Y:S01]  /*7760*/  ISETP.NE.AND P0, PT, R56, RZ, PT ;  /* 0x000000ff3800720c */ /* 0x000fe20003f05270 */
[----:B------:R-:W-:Y:S01]  /*7770*/  HADD2.F32 R20, -RZ, R30.H0_H0 ;  /* 0x2000001eff147230 */ /* 0x000fe20000004100 */
[----:B------:R-:W-:Y:S09]  /*7780*/  BSSY.RECONVERGENT B0, `(.L_x_122) ;  /* 0x0000053000007945 */ /* 0x000ff20003800200 */
[----:B---3--:R-:W1:Y:S02]  /*7790*/  LDTM.16dp256bit.x4 R4, tmem[UR4+0x40] ;  /* 0x00004004000479ee */ /* 0x008e640008120000 */
        /* <DEDUP_REMOVED lines=60> */
[----:B------:R-:W-:Y:S02]  /*7b60*/  LEA R3, R62, UR44, 0x3 ;  /* 0x0000002c3e037c11 */ /* 0x000fe4000f8e18ff */
[----:B------:R-:W-:Y:S01]  /*7b70*/  @P6 PRMT R0, R0, 0x654, R2 ;  /* 0x0000065400006816 */ /* 0x000fe20000000002 */
[----:B------:R-:W-:Y:S01]  /*7b80*/  @!PT LDS RZ, [RZ] ;  /* 0x00000000fffff984 */ /* 0x000fe20000000800 */
[----:B------:R-:W-:Y:S01]  /*7b90*/  @!PT LDS RZ, [RZ] ;  /* 0x00000000fffff984 */ /* 0x000fe20000000800 */
[----:B------:R-:W-:Y:S01]  /*7ba0*/  @!PT LDS RZ, [RZ] ;  /* 0x00000000fffff984 */ /* 0x000fe20000000800 */
[----:B------:R-:W-:Y:S01]  /*7bb0*/  @!PT LDS RZ, [RZ] ;  /* 0x00000000fffff984 */ /* 0x000fe20000000800 */
[----:B------:R3:W-:Y:S06]  /*7bc0*/  MEMBAR.ALL.CTA ;  /* 0x0000000000007992 */ /* 0x0007ec0000008000 */
[----:B---3--:R-:W3:Y:S01]  /*7bd0*/  FENCE.VIEW.ASYNC.S ;  /* 0x00000000000073c6 */ /* 0x008ee20000000000 */
[----:B------:R-:W-:Y:S01]  /*7be0*/  @P6 SHF.L.U32 R2, R54, 0x1f, RZ ;  /* 0x0000001f36026819 */ /* 0x000fe200000006ff */
        /* <DEDUP_REMOVED lines=12> */
.L_x_123:
[----:B------:R-:W-:Y:S05]  /*7cb0*/  BSYNC.RECONVERGENT B0 ;  /* 0x0000000000007941 */ /* 0x000fea0003800200 */
.L_x_122:
        /* <DEDUP_REMOVED lines=19> */
.L_x_127:
[----:B------:R-:W-:Y:S05]  /*7df0*/  BSYNC B0 ;  /* 0x0000000000007941 */ /* 0x000fea0003800000 */
.L_x_126:
[----:B------:R-:W-:Y:S11]  /*7e00*/  ISETP.NE.AND P0, PT, R65, RZ, PT ;  /* 0x000000ff4100720c */ /* 0x000ff60003f05270 */
[----:B------:R-:W-:Y:S02]  /*7e10*/  @!UPT UIADD3 URZ, UPT, UPT, URZ, URZ, URZ ;  /* 0x000000fffffff290 */ /* 0x000fe4000fffe0ff */
[----:B------:R-:W-:Y:S05]  /*7e20*/  @P0 WARPSYNC.ALL ;  /* 0x0000000000000948 */ /* 0x000fea0003800000 */
[----:B------:R4:W1:Y:S04]  /*7e30*/  @P0 LDSM.16.M88.4 R28, [R62+UR44+0x200] ;  /* 0x0002002c3e1c083b */ /* 0x0008680008000200 */
[----:B------:R4:W1:Y:S02]  /*7e40*/  @P0 LDSM.16.M88.4 R36, [R2+0x200] ;  /* 0x000200000224083b */ /* 0x0008640000000200 */
.L_x_125:
[----:B------:R-:W-:Y:S05]  /*7e50*/  BSYNC B1 ;  /* 0x0000000000017941 */ /* 0x000fea0003800000 */
.L_x_124:
[----:B---3--:R-:W-:Y:S05]  /*7e60*/  VIADD R0, R25, 0x60 ;  /* 0x0000006019007836 */ /* 0x008fea0000000000 */
[----:B------:R-:W-:Y:S04]  /*7e70*/  SHF.R.U32.HI R0, RZ, 0x15, R0 ;  /* 0x00000015ff007819 */ /* 0x000fe80000011600 */
[----:B------:R-:W-:Y:S11]  /*7e80*/  LOP3.LUT P0, RZ, R0, 0x3, R46, 0x48, !PT ;  /* 0x0000000300ff7812 */ /* 0x000ff6000780482e */
[----:B------:R-:W-:Y:S02]  /*7e90*/  @!UPT UIADD3 URZ, UPT, UPT, URZ, URZ, URZ ;  /* 0x000000fffffff290 */ /* 0x000fe4000fffe0ff */
[----:B------:R-:W-:Y:S05]  /*7ea0*/  @!P0 BRA `(.L_x_129) ;  /* 0x0000000000408947 */ /* 0x000fea0003800000 */
[----:B------:R-:W3:Y:S01]  /*7eb0*/  LDCU.64 UR8, c[0x4][0x70] ;  /* 0x01000e00ff0877ac */ /* 0x000ee20008000a00 */
[----:B------:R-:W-:Y:S01]  /*7ec0*/  MOV R3, 0x0 ;  /* 0x0000000000037802 */ /* 0x000fe20000000f00 */
[----:B------:R-:W-:Y:S02]  /*7ed0*/  HFMA2 R12, -RZ, RZ, 0, 5.9604644775390625e-08 ;  /* 0x00000001ff0c7431 */ /* 0x000fe400000001ff */
[----:B-1----:R-:W-:Y:S02]  /*7ee0*/  IMAD.MOV.U32 R8, RZ, RZ, 0x192 ;  /* 0x00000192ff087424 */ /* 0x002fe400078e00ff */
[----:B------:R-:W-:Y:S01]  /*7ef0*/  IMAD.MOV.U32 R13, RZ, RZ, RZ ;  /* 0x000000ffff0d7224 */ /* 0x000fe200078e00ff */
[----:B------:R-:W1:Y:S01]  /*7f00*/  LDCU.64 UR6, c[0x4][0x78] ;  /* 0x01000f00ff0677ac */ /* 0x000e620008000a00 */
[----:B----4-:R-:W4:Y:S01]  /*7f10*/  LDC.64 R2, c[0x4][R3] ;  /* 0x0100000003027b82 */ /* 0x010f220000000a00 */
        /* <DEDUP_REMOVED lines=9> */
.L_x_129:
[----:B------:R-:W-:Y:S01]  /*7fb0*/  ISETP.NE.AND P0, PT, R56, RZ, PT ;  /* 0x000000ff3800720c */ /* 0x000fe20003f05270 */
[----:B------:R-:W-:Y:S05]  /*7fc0*/  WARPSYNC.ALL ;  /* 0x0000000000007948 */ /* 0x000fea0003800000 */
[----:B------:R-:W-:Y:S01]  /*7fd0*/  R2UR UR4, R25 ;  /* 0x00000000190472ca */ /* 0x000fe200000e0000 */
[--C-:B-1----:R-:W-:Y:S01]  /*7fe0*/  HADD2.F32 R0, -RZ, R28.reuse.H0_H0 ;  /* 0x2000001cff007230 */ /* 0x102fe20000004100 */
[----:B------:R-:W-:Y:S01]  /*7ff0*/  BSSY.RECONVERGENT B0, `(.L_x_130) ;  /* 0x0000052000007945 */ /* 0x000fe20003800200 */
[----:B----4-:R-:W-:Y:S02]  /*8000*/  HADD2.F32 R2, -RZ, R28.H1_H1 ;  /* 0x3000001cff027230 */ /* 0x010fe40000004100 */
[--C-:B------:R-:W-:Y:S02]  /*8010*/  HADD2.F32 R3, -RZ, R29.reuse.H0_H0 ;  /* 0x2000001dff037230 */ /* 0x100fe40000004100 */
[----:B------:R-:W-:Y:S02]  /*8020*/  HADD2.F32 R20, -RZ, R29.H1_H1 ;  /* 0x3000001dff147230 */ /* 0x000fe40000004100 */
[--C-:B------:R-:W-:Y:S02]  /*8030*/  HADD2.F32 R21, -RZ, R30.reuse.H0_H0 ;  /* 0x2000001eff157230 */ /* 0x100fe40000004100 */
[----:B------:R-:W-:Y:S02]  /*8040*/  HADD2.F32 R25, -RZ, R30.H1_H1 ;  /* 0x3000001eff197230 */ /* 0x000fe40000004100 */
[----:B------:R-:W1:Y:S01]  /*8050*/  LDTM.16dp256bit.x4 R4, tmem[UR4+0x60] ;  /* 0x00006004000479ee */ /* 0x000e620008120000 */
[----:B------:R-:W-:Y:S01]  /*8060*/  R2UR UR4, R26 ;  /* 0x000000001a0472ca */ /* 0x000fe200000e0000 */
[----:B------:R-:W-:Y:S01]  /*8070*/  NOP ;  /* 0x0000000000007918 */ /* 0x000fe20000000000 */
[--C-:B------:R-:W-:Y:S02]  /*8080*/  HADD2.F32 R26, -RZ, R31.reuse.H0_H0 ;  /* 0x2000001fff1a7230 */ /* 0x100fe40000004100 */
[----:B------:R-:W-:Y:S02]  /*8090*/  HADD2.F32 R28, -RZ, R31.H1_H1 ;  /* 0x3000001fff1c7230 */ /* 0x000fe40000004100 */
[--C-:B------:R-:W-:Y:S02]  /*80a0*/  HADD2.F32 R29, -RZ, R36.reuse.H0_H0 ;  /* 0x20000024ff1d7230 */ /* 0x100fe40000004100 */
[----:B------:R-:W-:Y:S02]  /*80b0*/  HADD2.F32 R30, -RZ, R36.H1_H1 ;  /* 0x30000024ff1e7230 */ /* 0x000fe40000004100 */
[--C-:B------:R-:W-:Y:S02]  /*80c0*/  HADD2.F32 R31, -RZ, R37.reuse.H0_H0 ;  /* 0x20000025ff1f7230 */ /* 0x100fe40000004100 */
[----:B------:R-:W-:Y:S01]  /*80d0*/  HADD2.F32 R32, -RZ, R37.H1_H1 ;  /* 0x30000025ff207230 */ /* 0x000fe20000004100 */
[----:B------:R-:W-:Y:S01]  /*80e0*/  UIADD3 UR4, UPT, UPT, UR4, 0xd0, URZ ;  /* 0x000000d004047890 */ /* 0x000fe2000fffe0ff */
[--C-:B------:R-:W-:Y:S02]  /*80f0*/  HADD2.F32 R33, -RZ, R38.reuse.H0_H0 ;  /* 0x20000026ff217230 */ /* 0x100fe40000004100 */
[----:B------:R-:W-:Y:S01]  /*8100*/  HADD2.F32 R34, -RZ, R38.H1_H1 ;  /* 0x30000026ff227230 */ /* 0x000fe20000004100 */
[----:B------:R-:W-:Y:S01]  /*8110*/  UPRMT UR4, UR47, 0x654, UR4 ;  /* 0x000006542f047896 */ /* 0x000fe20008000004 */
[--C-:B------:R-:W-:Y:S02]  /*8120*/  HADD2.F32 R35, -RZ, R39.reuse.H0_H0 ;  /* 0x20000027ff237230 */ /* 0x100fe40000004100 */
[----:B------:R-:W-:Y:S02]  /*8130*/  HADD2.F32 R36, -RZ, R39.H1_H1 ;  /* 0x30000027ff247230 */ /* 0x000fe40000004100 */
[C---:B-1----:R-:W-:Y:S01]  /*8140*/  FMUL R4, R24.reuse, R4 ;  /* 0x0000000418047220 */ /* 0x042fe20000400000 */
[C---:B------:R-:W-:Y:S01]  /*8150*/  FMUL R5, R24.reuse, R5 ;  /* 0x0000000518057220 */ /* 0x040fe20000400000 */
[C---:B------:R-:W-:Y:S02]  /*8160*/  FMUL R6, R24.reuse, R6 ;  /* 0x0000000618067220 */ /* 0x040fe40000400000 */
[----:B------:R-:W-:Y:S01]  /*8170*/  SYNCS.ARRIVE.TRANS64.RED.A1T0 RZ, [UR4], RZ ;  /* 0x000000ffffff79a7 */ /* 0x000fe20008100404 */
[C---:B------:R-:W-:Y:S01]  /*8180*/  FFMA R4, R27.reuse, R0, R4 ;  /* 0x000000001b047223 */ /* 0x040fe20000000004 */
[C---:B------:R-:W-:Y:S01]  /*8190*/  FFMA R5, R27.reuse, R2, R5 ;  /* 0x000000021b057223 */ /* 0x040fe20000000005 */
[----:B------:R-:W-:Y:S01]  /*81a0*/  FFMA R6, R27, R3, R6 ;  /* 0x000000031b067223 */ /* 0x000fe20000000006 */
[C---:B------:R-:W-:Y:S01]  /*81b0*/  FMUL R7, R24.reuse, R7 ;  /* 0x0000000718077220 */ /* 0x040fe20000400000 */
[C---:B------:R-:W-:Y:S01]  /*81c0*/  FMUL R8, R24.reuse, R8 ;  /* 0x0000000818087220 */ /* 0x040fe20000400000 */
[C---:B------:R-:W-:Y:S01]  /*81d0*/  FMUL R9, R24.reuse, R9 ;  /* 0x0000000918097220 */ /* 0x040fe20000400000 */
[----:B------:R-:W-:Y:S01]  /*81e0*/  F2FP.F16.F32.PACK_AB R4, R5, R4 ;  /* 0x000000040504723e */ /* 0x000fe200000000ff */
[C---:B------:R-:W-:Y:S01]  /*81f0*/  FFMA R7, R27.reuse, R20, R7 ;  /* 0x000000141b077223 */ /* 0x040fe20000000007 */
[C---:B------:R-:W-:Y:S01]  /*8200*/  FFMA R8, R27.reuse, R21, R8 ;  /* 0x000000151b087223 */ /* 0x040fe20000000008 */
[C---:B------:R-:W-:Y:S01]  /*8210*/  FFMA R9, R27.reuse, R25, R9 ;  /* 0x000000191b097223 */ /* 0x040fe20000000009 */
[C---:B------:R-:W-:Y:S01]  /*8220*/  FMUL R0, R24.reuse, R10 ;  /* 0x0000000a18007220 */ /* 0x040fe20000400000 */
[C---:B------:R-:W-:Y:S01]  /*8230*/  FMUL R2, R24.reuse, R11 ;  /* 0x0000000b18027220 */ /* 0x040fe20000400000 */
[C---:B------:R-:W-:Y:S01]  /*8240*/  FMUL R3, R24.reuse, R12 ;  /* 0x0000000c18037220 */ /* 0x040fe20000400000 */
[C---:B------:R-:W-:Y:S01]  /*8250*/  FMUL R10, R24.reuse, R13 ;  /* 0x0000000d180a7220 */ /* 0x040fe20000400000 */
[C---:B------:R-:W-:Y:S01]  /*8260*/  FFMA R0, R27.reuse, R26, R0 ;  /* 0x0000001a1b007223 */ /* 0x040fe20000000000 */
[C---:B------:R-:W-:Y:S01]  /*8270*/  FMUL R11, R24.reuse, R14 ;  /* 0x0000000e180b7220 */ /* 0x040fe20000400000 */
[C---:B------:R-:W-:Y:S01]  /*8280*/  FFMA R2, R27.reuse, R28, R2 ;  /* 0x0000001c1b027223 */ /* 0x040fe20000000002 */
[C---:B------:R-:W-:Y:S01]  /*8290*/  FMUL R15, R24.reuse, R15 ;  /* 0x0000000f180f7220 */ /* 0x040fe20000400000 */
[C---:B------:R-:W-:Y:S01]  /*82a0*/  FMUL R12, R24.reuse, R16 ;  /* 0x00000010180c7220 */ /* 0x040fe20000400000 */
[C---:B------:R-:W-:Y:S01]  /*82b0*/  FFMA R3, R27.reuse, R29, R3 ;  /* 0x0000001d1b037223 */ /* 0x040fe20000000003 */
[C---:B------:R-:W-:Y:S01]  /*82c0*/  FMUL R13, R24.reuse, R17 ;  /* 0x00000011180d7220 */ /* 0x040fe20000400000 */
[C---:B------:R-:W-:Y:S01]  /*82d0*/  FFMA R10, R27.reuse, R30, R10 ;  /* 0x0000001e1b0a7223 */ /* 0x040fe2000000000a */
[C---:B------:R-:W-:Y:S01]  /*82e0*/  FMUL R14, R24.reuse, R18 ;  /* 0x00000012180e7220 */ /* 0x040fe20000400000 */
[C---:B------:R-:W-:Y:S01]  /*82f0*/  FFMA R11, R27.reuse, R31, R11 ;  /* 0x0000001f1b0b7223 */ /* 0x040fe2000000000b */
[C---:B------:R-:W-:Y:S01]  /*8300*/  FFMA R15, R27.reuse, R32, R15 ;  /* 0x000000201b0f7223 */ /* 0x040fe2000000000f */
[----:B------:R-:W-:Y:S01]  /*8310*/  FMUL R19, R24, R19 ;  /* 0x0000001318137220 */ /* 0x000fe20000400000 */
[C---:B------:R-:W-:Y:S01]  /*8320*/  FFMA R12, R27.reuse, R33, R12 ;  /* 0x000000211b0c7223 */ /* 0x040fe2000000000c */
[C---:B------:R-:W-:Y:S01]  /*8330*/  FFMA R13, R27.reuse, R34, R13 ;  /* 0x000000221b0d7223 */ /* 0x040fe2000000000d */
[----:B------:R-:W-:Y:S01]  /*8340*/  FFMA R14, R27, R35, R14 ;  /* 0x000000231b0e7223 */ /* 0x000fe2000000000e */
[----:B------:R-:W-:Y:S01]  /*8350*/  F2FP.F16.F32.PACK_AB R5, R7, R6 ;  /* 0x000000060705723e */ /* 0x000fe200000000ff */
[----:B------:R-:W-:Y:S01]  /*8360*/  FFMA R19, R27, R36, R19 ;  /* 0x000000241b137223 */ /* 0x000fe20000000013 */
[----:B------:R-:W-:Y:S02]  /*8370*/  F2FP.F16.F32.PACK_AB R6, R9, R8 ;  /* 0x000000080906723e */ /* 0x000fe400000000ff */
        /* <DEDUP_REMOVED lines=25> */
.L_x_131:
[----:B------:R-:W-:Y:S05]  /*8510*/  BSYNC.RECONVERGENT B0 ;  /* 0x0000000000007941 */ /* 0x000fea0003800200 */
.L_x_130:
[----:B------:R-:W-:Y:S01]  /*8520*/  BAR.SYNC.DEFER_BLOCKING 0x1, 0x80 ;  /* 0x0042000000007b1d */ /* 0x000fe20000010000 */
[----:B------:R-:W-:Y:S01]  /*8530*/  UISETP.NE.AND UP0, UPT, UR52, -0x4, UPT ;  /* 0xfffffffc3400788c */ /* 0x000fe2000bf05270 */
[----:B------:R-:W-:Y:S08]  /*8540*/  IADD3 R22, PT, PT, R22, 0x1, RZ ;  /* 0x0000000116167810 */ /* 0x000ff00007ffe0ff */
[----:B------:R-:W-:Y:S05]  /*8550*/  BRA.U !UP0, `(.L_x_132) ;  /* 0x0000000108287547 */ /* 0x000fea000b800000 */
[----:B------:R-:W-:Y:S01]  /*8560*/  ISETP.NE.AND P0, PT, R59, RZ, PT ;  /* 0x000000ff3b00720c */ /* 0x000fe20003f05270 */
[----:B------:R-:W-:Y:S01]  /*8570*/  IMAD.U32 R2, RZ, RZ, UR46 ;  /* 0x0000002eff027e24 */ /* 0x000fe2000f8e00ff */
[----:B------:R-:W-:Y:S01]  /*8580*/  UIADD3 UR4, UPT, UPT, UR46, 0x1, URZ ;  /* 0x000000012e047890 */ /* 0x000fe2000fffe0ff */
[----:B------:R-:W-:Y:S03]  /*8590*/  IMAD.U32 R0, RZ, RZ, UR47 ;  /* 0x0000002fff007e24 */ /* 0x000fe6000f8e00ff */
[----:B------:R-:W-:Y:S04]  /*85a0*/  UISETP.NE.AND UP0, UPT, UR4, 0x4, UPT ;  /* 0x000000040400788c */ /* 0x000fe8000bf05270 */
[----:B------:R-:W-:Y:S03]  /*85b0*/  USEL UR46, UR4, URZ, UP0 ;  /* 0x000000ff042e7287 */ /* 0x000fe60008000000 */
[----:B------:R-:W-:Y:S05]  /*85c0*/  @P0 LEA R2, R2, UR44, 0x3 ;  /* 0x0000002c02020c11 */ /* 0x000fea000f8e18ff */
[----:B------:R-:W-:Y:S05]  /*85d0*/  @P0 VIADD R2, R2, 0x60 ;  /* 0x0000006002020836 */ /* 0x000fea0000000000 */
[----:B------:R-:W-:Y:S04]  /*85e0*/  @P0 PRMT R0, R0, 0x654, R2 ;  /* 0x0000065400000816 */ /* 0x000fe80000000002 */
[----:B------:R3:W-:Y:S03]  /*85f0*/  @P0 SYNCS.ARRIVE.TRANS64.RED.A1T0 RZ, [R0+URZ], RZ ;  /* 0x000000ff00ff09a7 */ /* 0x0007e600081004ff */
.L_x_132:
[----:B------:R-:W-:Y:S01]  /*8600*/  R2UR UR4, R47 ;  /* 0x000000002f0472ca */ /* 0x000fe200000e0000 */
[----:B------:R-:W-:Y:S01]  /*8610*/  UISETP.NE.AND UP0, UPT, UR62, URZ, UPT ;  /* 0x000000ff3e00728c */ /* 0x000fe2000bf05270 */
[----:B------:R-:W-:Y:S01]  /*8620*/  ISETP.NE.AND P0, PT, R51, 0x2, PT ;  /* 0x000000023300780c */ /* 0x000fe20003f05270 */
[----:B------:R-:W-:Y:S01]  /*8630*/  UIADD3 UR20, UPT, UPT, UR37, UR63, URZ ;  /* 0x0000003f25147290 */ /* 0x000fe2000fffe0ff */
[----:B------:R-:W-:Y:S01]  /*8640*/  ISETP.NE.AND P1, PT, R22, 0x4, PT ;  /* 0x000000041600780c */ /* 0x000fe20003f25270 */
[----:B------:R-:W-:Y:S01]  /*8650*/  UIADD3 UR52, UPT, UPT, UR52, 0x4, URZ ;  /* 0x0000000434347890 */ /* 0x000fe2000fffe0ff */
[----:B------:R-:W-:Y:S01]  /*8660*/  SEL R2, RZ, 0x1, P0 ;  /* 0x00000001ff027807 */ /* 0x000fe20000000000 */
[----:B------:R-:W-:Y:S01]  /*8670*/  UMOV UR36, UR61 ;  /* 0x0000003d00247c82 */ /* 0x000fe20008000000 */
[----:B---3--:R-:W-:Y:S02]  /*8680*/  SEL R0, RZ, 0x1, P1 ;  /* 0x00000001ff007807 */ /* 0x008fe40000800000 */
[----:B------:R-:W-:Y:S02]  /*8690*/  LOP3.LUT R52, R52, R2, RZ, 0x3c, !PT ;  /* 0x0000000234347212 */ /* 0x000fe400078e3cff */
[----:B------:R-:W-:Y:S01]  /*86a0*/  LOP3.LUT R53, R53, R0, RZ, 0x3c, !PT ;  /* 0x0000000035357212 */ /* 0x000fe200078e3cff */
[----:B------:R-:W-:Y:S01]  /*86b0*/  UIADD3 UR16, UPT, UPT, UR38, UR4, URZ ;  /* 0x0000000426107290 */ /* 0x000fe2000fffe0ff */
[----:B------:R-:W-:Y:S02]  /*86c0*/  SEL R51, R51, RZ, P0 ;  /* 0x000000ff33337207 */ /* 0x000fe40000000000 */
[----:B------:R-:W-:Y:S01]  /*86d0*/  SEL R22, R22, RZ, P1 ;  /* 0x000000ff16167207 */ /* 0x000fe20000800000 */
[----:B------:R-:W-:Y:S08]  /*86e0*/  BRA.U UP0, `(.L_x_133) ;  /* 0xffffffcd00a47547 */ /* 0x000ff0000b83ffff */
[----:B------:R-:W-:-:S13]  /*86f0*/  R2UR UR4, R48 ;  /* 0x00000000300472ca */ /* 0x000fda00000e0000 */
[----:B------:R-:W-:-:S09]  /*8700*/  UISETP.NE.AND UP0, UPT, UR4, URZ, UPT ;  /* 0x000000ff0400728c */ /* 0x000fd2000bf05270 */
[----:B------:R-:W-:Y:S05]  /*8710*/  BRA.U !UP0, `(.L_x_134) ;  /* 0x0000000108487547 */ /* 0x000fea000b800000 */
[----:B------:R-:W3:Y:S02]  /*8720*/  LDCU.64 UR4, c[0x0][0x890] ;  /* 0x00011200ff0477ac */ /* 0x000ee40008000a00 */
[----:B---3--:R-:W-:-:S04]  /*8730*/  UISETP.NE.U32.AND UP0, UPT, UR4, URZ, UPT ;  /* 0x000000ff0400728c */ /* 0x008fc8000bf05070 */
[----:B------:R-:W-:-:S09]  /*8740*/  UISETP.NE.AND.EX UP0, UPT, UR5, URZ, UPT, UP0 ;  /* 0x000000ff0500728c */ /* 0x000fd2000bf05300 */
[----:B------:R-:W-:Y:S05]  /*8750*/  BRA.U UP0, `(.L_x_135) ;  /* 0x00000001000c7547 */ /* 0x000fea000b800000 */
[----:B------:R-:W-:-:S13]  /*8760*/  FSETP.NEU.AND P0, PT, R27, RZ, PT ;  /* 0x000000ff1b00720b */ /* 0x000fda0003f0d000 */
[----:B------:R-:W-:Y:S05]  /*8770*/  @!P0 EXIT ;  /* 0x000000000000894d */ /* 0x000fea0003800000 */
[----:B------:R-:W-:Y:S05]  /*8780*/  BRA `(.L_x_134) ;  /* 0x00000000002c7947 */ /* 0x000fea0003800000 */
.L_x_135:
[----:B------:R-:W-:Y:S01]  /*8790*/  ISETP.NE.AND P0, PT, R50, RZ, PT ;  /* 0x000000ff3200720c */ /* 0x000fe20003f05270 */
[----:B------:R-:W-:-:S12]  /*87a0*/  BSSY.RECONVERGENT B0, `(.L_x_134) ;  /* 0x0000009000007945 */ /* 0x000fd80003800200 */
[----:B------:R-:W-:Y:S05]  /*87b0*/  @P0 BRA `(.L_x_136) ;  /* 0x0000000000140947 */ /* 0x000fea0003800000 */
[----:B------:R-:W3:Y:S02]  /*87c0*/  LDCU.64 UR4, c[0x0][0x888] ;  /* 0x00011100ff0477ac */ /* 0x000ee40008000a00 */
[----:B---3--:R-:W-:-:S04]  /*87d0*/  ISETP.NE.U32.AND P0, PT, RZ, UR4, PT ;  /* 0x00000004ff007c0c */ /* 0x008fc8000bf05070 */
[----:B------:R-:W-:-:S13]  /*87e0*/  ISETP.NE.AND.EX P0, PT, RZ, UR5, PT, P0 ;  /* 0x00000005ff007c0c */ /* 0x000fda000bf05300 */
[----:B------:R-:W-:Y:S05]  /*87f0*/  @!P0 EXIT ;  /* 0x000000000000894d */ /* 0x000fea0003800000 */
[----:B------:R-:W-:Y:S05]  /*8800*/  BRA `(.L_x_137) ;  /* 0x0000000000087947 */ /* 0x000fea0003800000 */
.L_x_136:
[----:B------:R-:W-:-:S13]  /*8810*/  FSETP.NEU.AND P0, PT, R27, RZ, PT ;  /* 0x000000ff1b00720b */ /* 0x000fda0003f0d000 */
[----:B------:R-:W-:Y:S05]  /*8820*/  @!P0 EXIT ;  /* 0x000000000000894d */ /* 0x000fea0003800000 */
.L_x_137:
[----:B------:R-:W-:Y:S05]  /*8830*/  BSYNC.RECONVERGENT B0 ;  /* 0x0000000000007941 */ /* 0x000fea0003800200 */
.L_x_134:
[----:B------:R-:W-:Y:S01]  /*8840*/  ULEA UR4, UR46, UR44, 0x3 ;  /* 0x0000002c2e047291 */ /* 0x000fe2000f8e18ff */
[----:B------:R-:W-:-:S04]  /*8850*/  DEPBAR.LE SB0, 0x0 ;  /* 0x000080000000791a */ /* 0x000fc80000000000 */
[----:B------:R-:W-:-:S04]  /*8860*/  UIADD3 UR4, UPT, UPT, UR4, 0x60, URZ ;  /* 0x0000006004047890 */ /* 0x000fc8000fffe0ff */
[----:B------:R-:W-:-:S09]  /*8870*/  UPRMT UR4, UR47, 0x654, UR4 ;  /* 0x000006542f047896 */ /* 0x000fd20008000004 */
[----:B------:R-:W-:Y:S01]  /*8880*/  SYNCS.ARRIVE.TRANS64.RED.A1T0 RZ, [UR4], RZ ;  /* 0x000000ffffff79a7 */ /* 0x000fe20008100404 */
[----:B------:R-:W-:Y:S05]  /*8890*/  EXIT ;  /* 0x000000000000794d */ /* 0x000fea0003800000 */
.L_x_24:
[----:B--2---:R2:W3:Y:S02]  /*88a0*/  SYNCS.PHASECHK.TRANS64.TRYWAIT P0, [R0+URZ+0x100], R2 ;  /* 0x00010002000075a7 */ /* 0x0044e400080011ff */
[----:B---3--:R-:W-:Y:S05]  /*88b0*/  @!P0 NANOSLEEP.SYNCS 0x989680 ;  /* 0x009896800000895d */ /* 0x008fea0003900000 */
[----:B------:R-:W3:Y:S02]  /*88c0*/  @!P0 SYNCS.PHASECHK.TRANS64 P0, [R0+URZ+0x100], R2 ;  /* 0x00010002000085a7 */ /* 0x000ee400080010ff */
[----:B---3--:R-:W-:Y:S05]  /*88d0*/  @!P0 BRA `(.L_x_24) ;  /* 0xfffffffc00f08947 */ /* 0x008fea000383ffff */
[----:B------:R-:W-:Y:S05]  /*88e0*/  BRA `(.L_x_138) ;  /* 0xffffff8c00f07947 */ /* 0x000fea000383ffff */
.L_x_27:
[----:B-1----:R-:W-:-:S07]  /*88f0*/  MOV R0, UR33 ;  /* 0x0000002100007c02 */ /* 0x002fce0008000f00 */
.L_x_139:
[----:B-1----:R1:W2:Y:S02]  /*8900*/  SYNCS.PHASECHK.TRANS64.TRYWAIT P0, [R0+URZ+0x20], R3 ;  /* 0x00002003000075a7 */ /* 0x0022a400080011ff */
[----:B--2---:R-:W-:Y:S05]  /*8910*/  @!P0 NANOSLEEP.SYNCS 0x989680 ;  /* 0x009896800000895d */ /* 0x004fea0003900000 */
[----:B------:R-:W2:Y:S02]  /*8920*/  @!P0 SYNCS.PHASECHK.TRANS64 P0, [R0+URZ+0x20], R3 ;  /* 0x00002003000085a7 */ /* 0x000ea400080010ff */
[----:B--2---:R-:W-:Y:S05]  /*8930*/  @!P0 BRA `(.L_x_139) ;  /* 0xfffffffc00f08947 */ /* 0x004fea000383ffff */
[----:B------:R-:W-:Y:S05]  /*8940*/  BRA `(.L_x_26) ;  /* 0xffffff9000387947 */ /* 0x000fea000383ffff */
.L_x_34:
[----:B-1----:R-:W-:-:S07]  /*8950*/  MOV R0, UR33 ;  /* 0x0000002100007c02 */ /* 0x002fce0008000f00 */
.L_x_140:
[----:B-1----:R1:W2:Y:S02]  /*8960*/  SYNCS.PHASECHK.TRANS64.TRYWAIT P0, [R0+URZ+0x20], R3 ;  /* 0x00002003000075a7 */ /* 0x0022a400080011ff */
[----:B--2---:R-:W-:Y:S05]  /*8970*/  @!P0 NANOSLEEP.SYNCS 0x989680 ;  /* 0x009896800000895d */ /* 0x004fea0003900000 */
[----:B------:R-:W2:Y:S02]  /*8980*/  @!P0 SYNCS.PHASECHK.TRANS64 P0, [R0+URZ+0x20], R3 ;  /* 0x00002003000085a7 */ /* 0x000ea400080010ff */
[----:B--2---:R-:W-:Y:S05]  /*8990*/  @!P0 BRA `(.L_x_140) ;  /* 0xfffffffc00f08947 */ /* 0x004fea000383ffff */
[----:B------:R-:W-:Y:S05]  /*89a0*/  BRA `(.L_x_33) ;  /* 0xffffff9400287947 */ /* 0x000fea000383ffff */
.L_x_39:
[----:B-1----:R1:W2:Y:S02]  /*89b0*/  SYNCS.PHASECHK.TRANS64.TRYWAIT P0, [R3+URZ+0x90], R0 ;  /* 0x00009000030075a7 */ /* 0x0022a400080011ff */
[----:B--2---:R-:W-:Y:S05]  /*89c0*/  @!P0 NANOSLEEP.SYNCS 0x989680 ;  /* 0x009896800000895d */ /* 0x004fea0003900000 */
[----:B------:R-:W2:Y:S02]  /*89d0*/  @!P0 SYNCS.PHASECHK.TRANS64 P0, [R3+URZ+0x90], R0 ;  /* 0x00009000030085a7 */ /* 0x000ea400080010ff */
[----:B--2---:R-:W-:Y:S05]  /*89e0*/  @!P0 BRA `(.L_x_39) ;  /* 0xfffffffc00f08947 */ /* 0x004fea000383ffff */
[----:B------:R-:W-:Y:S05]  /*89f0*/  BRA `(.L_x_141) ;  /* 0xffffff9400f87947 */ /* 0x000fea000383ffff */
.L_x_43:
[----:B------:R-:W-:-:S07]  /*8a00*/  MOV R0, UR4 ;  /* 0x0000000400007c02 */ /* 0x000fce0008000f00 */
.L_x_142:
[----:B-1----:R1:W2:Y:S02]  /*8a10*/  SYNCS.PHASECHK.TRANS64.TRYWAIT P0, [R0+URZ], R2 ;  /* 0x00000002000075a7 */ /* 0x0022a400080011ff */
[----:B--2---:R-:W-:Y:S05]  /*8a20*/  @!P0 NANOSLEEP.SYNCS 0x989680 ;  /* 0x009896800000895d */ /* 0x004fea0003900000 */
[----:B------:R-:W2:Y:S02]  /*8a30*/  @!P0 SYNCS.PHASECHK.TRANS64 P0, [R0+URZ], R2 ;  /* 0x00000002000085a7 */ /* 0x000ea400080010ff */
[----:B--2---:R-:W-:Y:S05]  /*8a40*/  @!P0 BRA `(.L_x_142) ;  /* 0xfffffffc00f08947 */ /* 0x004fea000383ffff */
[----:B------:R-:W-:Y:S05]  /*8a50*/  BRA `(.L_x_143) ;  /* 0xffffff9c00a07947 */ /* 0x000fea000383ffff */
.L_x_44:
[----:B------:R-:W-:-:S07]  /*8a60*/  MOV R0, UR5 ;  /* 0x0000000500007c02 */ /* 0x000fce0008000f00 */
.L_x_144:
[----:B-1----:R1:W2:Y:S02]  /*8a70*/  SYNCS.PHASECHK.TRANS64.TRYWAIT P0, [R0+URZ], R3 ;  /* 0x00000003000075a7 */ /* 0x0022a400080011ff */
[----:B--2---:R-:W-:Y:S05]  /*8a80*/  @!P0 NANOSLEEP.SYNCS 0x989680 ;  /* 0x009896800000895d */ /* 0x004fea0003900000 */
[----:B------:R-:W2:Y:S02]  /*8a90*/  @!P0 SYNCS.PHASECHK.TRANS64 P0, [R0+URZ], R3 ;  /* 0x00000003000085a7 */ /* 0x000ea400080010ff */
[----:B--2---:R-:W-:Y:S05]  /*8aa0*/  @!P0 BRA `(.L_x_144) ;  /* 0xfffffffc00f08947 */ /* 0x004fea000383ffff */
[----:B------:R-:W-:Y:S05]  /*8ab0*/  BRA `(.L_x_145) ;  /* 0xffffff9c00ac7947 */ /* 0x000fea000383ffff */
.L_x_45:
[----:B------:R-:W-:-:S07]  /*8ac0*/  MOV R0, UR5 ;  /* 0x0000000500007c02 */ /* 0x000fce0008000f00 */
.L_x_146:
[----:B-1----:R1:W2:Y:S02]  /*8ad0*/  SYNCS.PHASECHK.TRANS64.TRYWAIT P0, [R0+URZ], R3 ;  /* 0x00000003000075a7 */ /* 0x0022a400080011ff */
[----:B--2---:R-:W-:Y:S05]  /*8ae0*/  @!P0 NANOSLEEP.SYNCS 0x989680 ;  /* 0x009896800000895d */ /* 0x004fea0003900000 */
[----:B------:R-:W2:Y:S02]  /*8af0*/  @!P0 SYNCS.PHASECHK.TRANS64 P0, [R0+URZ], R3 ;  /* 0x00000003000085a7 */ /* 0x000ea400080010ff */
[----:B--2---:R-:W-:Y:S05]  /*8b00*/  @!P0 BRA `(.L_x_146) ;  /* 0xfffffffc00f08947 */ /* 0x004fea000383ffff */
[----:B------:R-:W-:Y:S05]  /*8b10*/  BRA `(.L_x_147) ;  /* 0xffffff9c00b87947 */ /* 0x000fea000383ffff */
.L_x_48:
[----:B-1----:R1:W2:Y:S02]  /*8b20*/  SYNCS.PHASECHK.TRANS64.TRYWAIT P0, [R2+URZ+0xf0], R4 ;  /* 0x0000f004020075a7 */ /* 0x0022a400080011ff */
[----:B--2---:R-:W-:Y:S05]  /*8b30*/  @!P0 NANOSLEEP.SYNCS 0x989680 ;  /* 0x009896800000895d */ /* 0x004fea0003900000 */
[----:B------:R-:W2:Y:S02]  /*8b40*/  @!P0 SYNCS.PHASECHK.TRANS64 P0, [R2+URZ+0xf0], R4 ;  /* 0x0000f004020085a7 */ /* 0x000ea400080010ff */
[----:B--2---:R-:W-:Y:S05]  /*8b50*/  @!P0 BRA `(.L_x_48) ;  /* 0xfffffffc00f08947 */ /* 0x004fea000383ffff */
[----:B------:R-:W-:Y:S05]  /*8b60*/  BRA `(.L_x_148) ;  /* 0xffffffa000147947 */ /* 0x000fea000383ffff */
.L_x_49:
[----:B------:R-:W-:-:S07]  /*8b70*/  MOV R2, UR4 ;  /* 0x0000000400027c02 */ /* 0x000fce0008000f00 */
.L_x_149:
[----:B-1----:R1:W2:Y:S02]  /*8b80*/  SYNCS.PHASECHK.TRANS64.TRYWAIT P0, [R2+URZ+0xa0], R5 ;  /* 0x0000a005020075a7 */ /* 0x0022a400080011ff */
[----:B--2---:R-:W-:Y:S05]  /*8b90*/  @!P0 NANOSLEEP.SYNCS 0x989680 ;  /* 0x009896800000895d */ /* 0x004fea0003900000 */
[----:B------:R-:W2:Y:S02]  /*8ba0*/  @!P0 SYNCS.PHASECHK.TRANS64 P0, [R2+URZ+0xa0], R5 ;  /* 0x0000a005020085a7 */ /* 0x000ea400080010ff */
[----:B--2---:R-:W-:Y:S05]  /*8bb0*/  @!P0 BRA `(.L_x_149) ;  /* 0xfffffffc00f08947 */ /* 0x004fea000383ffff */
[----:B------:R-:W-:Y:S05]  /*8bc0*/  BRA `(.L_x_150) ;  /* 0xffffffa000247947 */ /* 0x000fea000383ffff */
.L_x_50:
[----:B-1----:R1:W2:Y:S02]  /*8bd0*/  SYNCS.PHASECHK.TRANS64.TRYWAIT P1, [R2+URZ+0x90], R4 ;  /* 0x00009004020075a7 */ /* 0x0022a400080211ff */
[----:B--2---:R-:W-:Y:S05]  /*8be0*/  @!P1 NANOSLEEP.SYNCS 0x989680 ;  /* 0x009896800000995d */ /* 0x004fea0003900000 */
[----:B------:R-:W2:Y:S02]  /*8bf0*/  @!P1 SYNCS.PHASECHK.TRANS64 P1, [R2+URZ+0x90], R4 ;  /* 0x00009004020095a7 */ /* 0x000ea400080210ff */
[----:B--2---:R-:W-:Y:S05]  /*8c00*/  @!P1 BRA `(.L_x_50) ;  /* 0xfffffffc00f09947 */ /* 0x004fea000383ffff */
[----:B------:R-:W-:Y:S05]  /*8c10*/  BRA `(.L_x_151) ;  /* 0xffffffa000547947 */ /* 0x000fea000383ffff */
.L_x_53:
[----:B------:R-:W-:-:S07]  /*8c20*/  MOV R0, UR4 ;  /* 0x0000000400007c02 */ /* 0x000fce0008000f00 */
.L_x_152:
[----:B-1----:R1:W2:Y:S02]  /*8c30*/  SYNCS.PHASECHK.TRANS64.TRYWAIT P0, [R0+URZ+0xa0], R2 ;  /* 0x0000a002000075a7 */ /* 0x0022a400080011ff */
[----:B--2---:R-:W-:Y:S05]  /*8c40*/  @!P0 NANOSLEEP.SYNCS 0x989680 ;  /* 0x009896800000895d */ /* 0x004fea0003900000 */
[----:B------:R-:W2:Y:S02]  /*8c50*/  @!P0 SYNCS.PHASECHK.TRANS64 P0, [R0+URZ+0xa0], R2 ;  /* 0x0000a002000085a7 */ /* 0x000ea400080010ff */
[----:B--2---:R-:W-:Y:S05]  /*8c60*/  @!P0 BRA `(.L_x_152) ;  /* 0xfffffffc00f08947 */ /* 0x004fea000383ffff */
[----:B------:R-:W-:Y:S05]  /*8c70*/  BRA `(.L_x_52) ;  /* 0xffffffa000a87947 */ /* 0x000fea000383ffff */
.L_x_60:
[----:B-1----:R1:W2:Y:S02]  /*8c80*/  SYNCS.PHASECHK.TRANS64.TRYWAIT P1, [R0+URZ+0x90], R2 ;  /* 0x00009002000075a7 */ /* 0x0022a400080211ff */
[----:B--2---:R-:W-:Y:S05]  /*8c90*/  @!P1 NANOSLEEP.SYNCS 0x989680 ;  /* 0x009896800000995d */ /* 0x004fea0003900000 */
[----:B------:R-:W2:Y:S02]  /*8ca0*/  @!P1 SYNCS.PHASECHK.TRANS64 P1, [R0+URZ+0x90], R2 ;  /* 0x00009002000095a7 */ /* 0x000ea400080210ff */
[----:B--2---:R-:W-:Y:S05]  /*8cb0*/  @!P1 BRA `(.L_x_60) ;  /* 0xfffffffc00f09947 */ /* 0x004fea000383ffff */
[----:B------:R-:W-:Y:S05]  /*8cc0*/  BRA `(.L_x_153) ;  /* 0xffffffa8003c7947 */ /* 0x000fea000383ffff */
.L_x_61:
[----:B------:R-:W-:-:S07]  /*8cd0*/  MOV R2, UR46 ;  /* 0x0000002e00027c02 */ /* 0x000fce0008000f00 */
.L_x_154:
[----:B-1----:R1:W2:Y:S02]  /*8ce0*/  SYNCS.PHASECHK.TRANS64.TRYWAIT P0, [R2+URZ+0xd0], R0 ;  /* 0x0000d000020075a7 */ /* 0x0022a400080011ff */
[----:B--2---:R-:W-:Y:S05]  /*8cf0*/  @!P0 NANOSLEEP.SYNCS 0x989680 ;  /* 0x009896800000895d */ /* 0x004fea0003900000 */
[----:B------:R-:W2:Y:S02]  /*8d00*/  @!P0 SYNCS.PHASECHK.TRANS64 P0, [R2+URZ+0xd0], R0 ;  /* 0x0000d000020085a7 */ /* 0x000ea400080010ff */
[----:B--2---:R-:W-:Y:S05]  /*8d10*/  @!P0 BRA `(.L_x_154) ;  /* 0xfffffffc00f08947 */ /* 0x004fea000383ffff */
[----:B------:R-:W-:Y:S05]  /*8d20*/  BRA `(.L_x_155) ;  /* 0xffffffa8008c7947 */ /* 0x000fea000383ffff */
.L_x_64:
[----:B------:R-:W-:Y:S07]  /*8d30*/  MOV R0, UR7 ;  /* 0x0000000700007c02 */ /* 0x000fee0008000f00 */
.L_x_156:
[----:B-1----:R1:W2:Y:S02]  /*8d40*/  SYNCS.PHASECHK.TRANS64.TRYWAIT P0, [R0+URZ], R2 ;  /* 0x00000002000075a7 */ /* 0x0022a400080011ff */
[----:B--2---:R-:W-:Y:S05]  /*8d50*/  @!P0 NANOSLEEP.SYNCS 0x989680 ;  /* 0x009896800000895d */ /* 0x004fea0003900000 */
[----:B------:R-:W2:Y:S02]  /*8d60*/  @!P0 SYNCS.PHASECHK.TRANS64 P0, [R0+URZ], R2 ;  /* 0x00000002000085a7 */ /* 0x000ea400080010ff */
[----:B--2---:R-:W-:Y:S05]  /*8d70*/  @!P0 BRA `(.L_x_156) ;  /* 0xfffffffc00f08947 */ /* 0x004fea000383ffff */
[----:B------:R-:W-:Y:S05]  /*8d80*/  BRA `(.L_x_63) ;  /* 0xffffffa800a87947 */ /* 0x000fea000383ffff */
.L_x_67:
[----:B------:R-:W-:-:S07]  /*8d90*/  MOV R0, UR4 ;  /* 0x0000000400007c02 */ /* 0x000fce0008000f00 */
.L_x_157:
[----:B--2---:R2:W4:Y:S02]  /*8da0*/  SYNCS.PHASECHK.TRANS64.TRYWAIT P0, [R0+URZ], R2 ;  /* 0x00000002000075a7 */ /* 0x00452400080011ff */
[----:B----4-:R-:W-:Y:S05]  /*8db0*/  @!P0 NANOSLEEP.SYNCS 0x989680 ;  /* 0x009896800000895d */ /* 0x010fea0003900000 */
[----:B------:R-:W4:Y:S02]  /*8dc0*/  @!P0 SYNCS.PHASECHK.TRANS64 P0, [R0+URZ], R2 ;  /* 0x00000002000085a7 */ /* 0x000f2400080010ff */
[----:B----4-:R-:W-:Y:S05]  /*8dd0*/  @!P0 BRA `(.L_x_157) ;  /* 0xfffffffc00f08947 */ /* 0x010fea000383ffff */
[----:B------:R-:W-:Y:S05]  /*8de0*/  BRA `(.L_x_158) ;  /* 0xffffffac00d47947 */ /* 0x000fea000383ffff */
.L_x_68:
[----:B------:R-:W-:-:S07]  /*8df0*/  MOV R0, UR5 ;  /* 0x0000000500007c02 */ /* 0x000fce0008000f00 */
.L_x_159:
[----:B-1----:R1:W2:Y:S02]  /*8e00*/  SYNCS.PHASECHK.TRANS64.TRYWAIT P0, [R0+URZ], R3 ;  /* 0x00000003000075a7 */ /* 0x0022a400080011ff */
[----:B--2---:R-:W-:Y:S05]  /*8e10*/  @!P0 NANOSLEEP.SYNCS 0x989680 ;  /* 0x009896800000895d */ /* 0x004fea0003900000 */
[----:B------:R-:W2:Y:S02]  /*8e20*/  @!P0 SYNCS.PHASECHK.TRANS64 P0, [R0+URZ], R3 ;  /* 0x00000003000085a7 */ /* 0x000ea400080010ff */
[----:B--2---:R-:W-:Y:S05]  /*8e30*/  @!P0 BRA `(.L_x_159) ;  /* 0xfffffffc00f08947 */ /* 0x004fea000383ffff */
[----:B------:R-:W-:Y:S05]  /*8e40*/  BRA `(.L_x_160) ;  /* 0xffffffac00e07947 */ /* 0x000fea000383ffff */
.L_x_69:
[----:B------:R-:W-:-:S07]  /*8e50*/  MOV R0, UR5 ;  /* 0x0000000500007c02 */ /* 0x000fce0008000f00 */
.L_x_161:
[----:B-1----:R1:W2:Y:S02]  /*8e60*/  SYNCS.PHASECHK.TRANS64.TRYWAIT P0, [R0+URZ], R3 ;  /* 0x00000003000075a7 */ /* 0x0022a400080011ff */
[----:B--2---:R-:W-:Y:S05]  /*8e70*/  @!P0 NANOSLEEP.SYNCS 0x989680 ;  /* 0x009896800000895d */ /* 0x004fea0003900000 */
[----:B------:R-:W2:Y:S02]  /*8e80*/  @!P0 SYNCS.PHASECHK.TRANS64 P0, [R0+URZ], R3 ;  /* 0x00000003000085a7 */ /* 0x000ea400080010ff */
[----:B--2---:R-:W-:Y:S05]  /*8e90*/  @!P0 BRA `(.L_x_161) ;  /* 0xfffffffc00f08947 */ /* 0x004fea000383ffff */
[----:B------:R-:W-:Y:S05]  /*8ea0*/  BRA `(.L_x_162) ;  /* 0xffffffac00ec7947 */ /* 0x000fea000383ffff */
.L_x_70:
[----:B-1----:R-:W-:-:S07]  /*8eb0*/  MOV R0, UR4 ;  /* 0x0000000400007c02 */ /* 0x002fce0008000f00 */
.L_x_163:
[----:B-1----:R1:W2:Y:S02]  /*8ec0*/  SYNCS.PHASECHK.TRANS64.TRYWAIT P0, [R0+URZ], R2 ;  /* 0x00000002000075a7 */ /* 0x0022a400080011ff */
[----:B--2---:R-:W-:Y:S05]  /*8ed0*/  @!P0 NANOSLEEP.SYNCS 0x989680 ;  /* 0x009896800000895d */ /* 0x004fea0003900000 */
[----:B------:R-:W2:Y:S02]  /*8ee0*/  @!P0 SYNCS.PHASECHK.TRANS64 P0, [R0+URZ], R2 ;  /* 0x00000002000085a7 */ /* 0x000ea400080010ff */
[----:B--2---:R-:W-:Y:S05]  /*8ef0*/  @!P0 BRA `(.L_x_163) ;  /* 0xfffffffc00f08947 */ /* 0x004fea000383ffff */
[----:B------:R-:W-:Y:S05]  /*8f00*/  BRA `(.L_x_164) ;  /* 0xffffffac00f87947 */ /* 0x000fea000383ffff */
.L_x_75:
[----:B--2---:R2:W3:Y:S02]  /*8f10*/  SYNCS.PHASECHK.TRANS64.TRYWAIT P0, [R12+URZ+0x90], R0 ;  /* 0x000090000c0075a7 */ /* 0x0044e400080011ff */
[----:B---3--:R-:W-:Y:S05]  /*8f20*/  @!P0 NANOSLEEP.SYNCS 0x989680 ;  /* 0x009896800000895d */ /* 0x008fea0003900000 */
[----:B------:R-:W3:Y:S02]  /*8f30*/  @!P0 SYNCS.PHASECHK.TRANS64 P0, [R12+URZ+0x90], R0 ;  /* 0x000090000c0085a7 */ /* 0x000ee400080010ff */
[----:B---3--:R-:W-:Y:S05]  /*8f40*/  @!P0 BRA `(.L_x_75) ;  /* 0xfffffffc00f08947 */ /* 0x008fea000383ffff */
[----:B------:R-:W-:Y:S05]  /*8f50*/  BRA `(.L_x_165) ;  /* 0xffffffb400187947 */ /* 0x000fea000383ffff */
.L_x_78:
[----:B-1----:R-:W-:Y:S07]  /*8f60*/  MOV R0, UR21 ;  /* 0x0000001500007c02 */ /* 0x002fee0008000f00 */
.L_x_166:
[----:B-1----:R1:W2:Y:S02]  /*8f70*/  SYNCS.PHASECHK.TRANS64.TRYWAIT P2, [R0+URZ+0x88], R6 ;  /* 0x00008806000075a7 */ /* 0x0022a400080411ff */
[----:B--2---:R-:W-:Y:S05]  /*8f80*/  @!P2 NANOSLEEP.SYNCS 0x989680 ;  /* 0x009896800000a95d */ /* 0x004fea0003900000 */
[----:B------:R-:W2:Y:S02]  /*8f90*/  @!P2 SYNCS.PHASECHK.TRANS64 P2, [R0+URZ+0x88], R6 ;  /* 0x000088060000a5a7 */ /* 0x000ea400080410ff */
[----:B--2---:R-:W-:Y:S05]  /*8fa0*/  @!P2 BRA `(.L_x_166) ;  /* 0xfffffffc00f0a947 */ /* 0x004fea000383ffff */
[----:B------:R-:W-:Y:S05]  /*8fb0*/  BRA `(.L_x_77) ;  /* 0xffffffb800807947 */ /* 0x000fea000383ffff */
.L_x_81:
[----:B------:R-:W-:Y:S07]  /*8fc0*/  MOV R0, UR21 ;  /* 0x0000001500007c02 */ /* 0x000fee0008000f00 */
.L_x_167:
[----:B-1----:R1:W2:Y:S02]  /*8fd0*/  SYNCS.PHASECHK.TRANS64.TRYWAIT P0, [R0+URZ+0x60], R9 ;  /* 0x00006009000075a7 */ /* 0x0022a400080011ff */
[----:B--2---:R-:W-:Y:S05]  /*8fe0*/  @!P0 NANOSLEEP.SYNCS 0x989680 ;  /* 0x009896800000895d */ /* 0x004fea0003900000 */
[----:B------:R-:W2:Y:S02]  /*8ff0*/  @!P0 SYNCS.PHASECHK.TRANS64 P0, [R0+URZ+0x60], R9 ;  /* 0x00006009000085a7 */ /* 0x000ea400080010ff */
[----:B--2---:R-:W-:Y:S05]  /*9000*/  @!P0 BRA `(.L_x_167) ;  /* 0xfffffffc00f08947 */ /* 0x004fea000383ffff */
[----:B------:R-:W-:Y:S05]  /*9010*/  BRA `(.L_x_168) ;  /* 0xffffffb800dc7947 */ /* 0x000fea000383ffff */
.L_x_82:
[----:B------:R-:W-:Y:S07]  /*9020*/  MOV R0, UR21 ;  /* 0x0000001500007c02 */ /* 0x000fee0008000f00 */
.L_x_169:
[----:B-1----:R1:W2:Y:S02]  /*9030*/  SYNCS.PHASECHK.TRANS64.TRYWAIT P0, [R0+URZ+0x68], R9 ;  /* 0x00006809000075a7 */ /* 0x0022a400080011ff */
[----:B--2---:R-:W-:Y:S05]  /*9040*/  @!P0 NANOSLEEP.SYNCS 0x989680 ;  /* 0x009896800000895d */ /* 0x004fea0003900000 */
[----:B------:R-:W2:Y:S02]  /*9050*/  @!P0 SYNCS.PHASECHK.TRANS64 P0, [R0+URZ+0x68], R9 ;  /* 0x00006809000085a7 */ /* 0x000ea400080010ff */
[----:B--2---:R-:W-:Y:S05]  /*9060*/  @!P0 BRA `(.L_x_169) ;  /* 0xfffffffc00f08947 */ /* 0x004fea000383ffff */
[----:B------:R-:W-:Y:S05]  /*9070*/  BRA `(.L_x_170) ;  /* 0xffffffbc00187947 */ /* 0x000fea000383ffff */
.L_x_83:
[----:B------:R-:W-:Y:S07]  /*9080*/  MOV R0, UR21 ;  /* 0x0000001500007c02 */ /* 0x000fee0008000f00 */
.L_x_171:
[----:B-1----:R1:W2:Y:S02]  /*9090*/  SYNCS.PHASECHK.TRANS64.TRYWAIT P0, [R0+URZ+0x70], R9 ;  /* 0x00007009000075a7 */ /* 0x0022a400080011ff */
[----:B--2---:R-:W-:Y:S05]  /*90a0*/  @!P0 NANOSLEEP.SYNCS 0x989680 ;  /* 0x009896800000895d */ /* 0x004fea0003900000 */
[----:B------:R-:W2:Y:S02]  /*90b0*/  @!P0 SYNCS.PHASECHK.TRANS64 P0, [R0+URZ+0x70], R9 ;  /* 0x00007009000085a7 */ /* 0x000ea400080010ff */
[----:B--2---:R-:W-:Y:S05]  /*90c0*/  @!P0 BRA `(.L_x_171) ;  /* 0xfffffffc00f08947 */ /* 0x004fea000383ffff */
[----:B------:R-:W-:Y:S05]  /*90d0*/  BRA `(.L_x_172) ;  /* 0xffffffbc00607947 */ /* 0x000fea000383ffff */
.L_x_84:
[----:B------:R-:W-:Y:S07]  /*90e0*/  MOV R0, UR21 ;  /* 0x0000001500007c02 */ /* 0x000fee0008000f00 */
.L_x_173:
[----:B-1----:R1:W2:Y:S02]  /*90f0*/  SYNCS.PHASECHK.TRANS64.TRYWAIT P0, [R0+URZ+0x78], R9 ;  /* 0x00007809000075a7 */ /* 0x0022a400080011ff */
[----:B--2---:R-:W-:Y:S05]  /*9100*/  @!P0 NANOSLEEP.SYNCS 0x989680 ;  /* 0x009896800000895d */ /* 0x004fea0003900000 */
[----:B------:R-:W2:Y:S02]  /*9110*/  @!P0 SYNCS.PHASECHK.TRANS64 P0, [R0+URZ+0x78], R9 ;  /* 0x00007809000085a7 */ /* 0x000ea400080010ff */
[----:B--2---:R-:W-:Y:S05]  /*9120*/  @!P0 BRA `(.L_x_173) ;  /* 0xfffffffc00f08947 */ /* 0x004fea000383ffff */
[----:B------:R-:W-:Y:S05]  /*9130*/  BRA `(.L_x_174) ;  /* 0xffffffbc00a47947 */ /* 0x000fea000383ffff */
.L_x_86:
[----:B------:R-:W-:-:S07]  /*9140*/  MOV R0, UR21 ;  /* 0x0000001500007c02 */ /* 0x000fce0008000f00 */
.L_x_175:
[----:B-1----:R1:W3:Y:S02]  /*9150*/  SYNCS.PHASECHK.TRANS64.TRYWAIT P0, [R0+URZ+0x60], R2 ;  /* 0x00006002000075a7 */ /* 0x0022e400080011ff */
[----:B---3--:R-:W-:Y:S05]  /*9160*/  @!P0 NANOSLEEP.SYNCS 0x989680 ;  /* 0x009896800000895d */ /* 0x008fea0003900000 */
[----:B------:R-:W3:Y:S02]  /*9170*/  @!P0 SYNCS.PHASECHK.TRANS64 P0, [R0+URZ+0x60], R2 ;  /* 0x00006002000085a7 */ /* 0x000ee400080010ff */
[----:B---3--:R-:W-:Y:S05]  /*9180*/  @!P0 BRA `(.L_x_175) ;  /* 0xfffffffc00f08947 */ /* 0x008fea000383ffff */
[----:B------:R-:W-:Y:S05]  /*9190*/  BRA `(.L_x_176) ;  /* 0xffffffc000187947 */ /* 0x000fea000383ffff */
.L_x_87:
[----:B-1----:R-:W-:-:S07]  /*91a0*/  MOV R0, UR21 ;  /* 0x0000001500007c02 */ /* 0x002fce0008000f00 */
.L_x_177:
[----:B-1----:R1:W3:Y:S02]  /*91b0*/  SYNCS.PHASECHK.TRANS64.TRYWAIT P0, [R0+URZ+0x68], R2 ;  /* 0x00006802000075a7 */ /* 0x0022e400080011ff */
[----:B---3--:R-:W-:Y:S05]  /*91c0*/  @!P0 NANOSLEEP.SYNCS 0x989680 ;  /* 0x009896800000895d */ /* 0x008fea0003900000 */
[----:B------:R-:W3:Y:S02]  /*91d0*/  @!P0 SYNCS.PHASECHK.TRANS64 P0, [R0+URZ+0x68], R2 ;  /* 0x00006802000085a7 */ /* 0x000ee400080010ff */
[----:B---3--:R-:W-:Y:S05]  /*91e0*/  @!P0 BRA `(.L_x_177) ;  /* 0xfffffffc00f08947 */ /* 0x008fea000383ffff */
[----:B------:R-:W-:Y:S05]  /*91f0*/  BRA `(.L_x_178) ;  /* 0xffffffc000087947 */ /* 0x000fea000383ffff */
.L_x_88:
[----:B-1----:R-:W-:-:S07]  /*9200*/  MOV R0, UR21 ;  /* 0x0000001500007c02 */ /* 0x002fce0008000f00 */
.L_x_179:
[----:B-1----:R1:W3:Y:S02]  /*9210*/  SYNCS.PHASECHK.TRANS64.TRYWAIT P0, [R0+URZ+0x70], R2 ;  /* 0x00007002000075a7 */ /* 0x0022e400080011ff */
[----:B---3--:R-:W-:Y:S05]  /*9220*/  @!P0 NANOSLEEP.SYNCS 0x989680 ;  /* 0x009896800000895d */ /* 0x008fea0003900000 */
[----:B------:R-:W3:Y:S02]  /*9230*/  @!P0 SYNCS.PHASECHK.TRANS64 P0, [R0+URZ+0x70], R2 ;  /* 0x00007002000085a7 */ /* 0x000ee400080010ff */
[----:B---3--:R-:W-:Y:S05]  /*9240*/  @!P0 BRA `(.L_x_179) ;  /* 0xfffffffc00f08947 */ /* 0x008fea000383ffff */
[----:B------:R-:W-:Y:S05]  /*9250*/  BRA `(.L_x_180) ;  /* 0xffffffbc00f87947 */ /* 0x000fea000383ffff */
.L_x_90:
[----:B-1----:R1:W2:Y:S02]  /*9260*/  SYNCS.PHASECHK.TRANS64.TRYWAIT P0, [R3+URZ+0x90], R0 ;  /* 0x00009000030075a7 */ /* 0x0022a400080011ff */
[----:B--2---:R-:W-:Y:S05]  /*9270*/  @!P0 NANOSLEEP.SYNCS 0x989680 ;  /* 0x009896800000895d */ /* 0x004fea0003900000 */
[----:B------:R-:W2:Y:S02]  /*9280*/  @!P0 SYNCS.PHASECHK.TRANS64 P0, [R3+URZ+0x90], R0 ;  /* 0x00009000030085a7 */ /* 0x000ea400080010ff */
[----:B--2---:R-:W-:Y:S05]  /*9290*/  @!P0 BRA `(.L_x_90) ;  /* 0xfffffffc00f08947 */ /* 0x004fea000383ffff */
[----:B------:R-:W-:Y:S05]  /*92a0*/  BRA `(.L_x_181) ;  /* 0xffffffc000c87947 */ /* 0x000fea000383ffff */
.L_x_101:
[----:B-1----:R-:W-:Y:S04]  /*92b0*/  MOV R0, UR44 ;  /* 0x0000002c00007c02 */ /* 0x002fe80008000f00 */
[----:B------:R1:W2:Y:S03]  /*92c0*/  SYNCS.PHASECHK.TRANS64.TRYWAIT P1, [R0+URZ+0x40], R3 ;  /* 0x00004003000075a7 */ /* 0x0002a600080211ff */
[----:B--2---:R-:W-:Y:S05]  /*92d0*/  @!P1 NANOSLEEP.SYNCS 0x989680 ;  /* 0x009896800000995d */ /* 0x004fea0003900000 */
[----:B------:R-:W2:Y:S02]  /*92e0*/  @!P1 SYNCS.PHASECHK.TRANS64 P1, [R0+URZ+0x40], R3 ;  /* 0x00004003000095a7 */ /* 0x000ea400080210ff */
[----:B--2---:R-:W-:Y:S05]  /*92f0*/  @!P1 BRA `(.L_x_101) ;  /* 0xfffffffc00ec9947 */ /* 0x004fea000383ffff */
[----:B------:R-:W-:Y:S05]  /*9300*/  BRA `(.L_x_100) ;  /* 0xffffffd000387947 */ /* 0x000fea000383ffff */
.L_x_103:
[----:B-1----:R1:W3:Y:S02]  /*9310*/  SYNCS.PHASECHK.TRANS64.TRYWAIT P0, [R26+URZ+0xb0], R2 ;  /* 0x0000b0021a0075a7 */ /* 0x0022e400080011ff */
[----:B---3--:R-:W-:Y:S05]  /*9320*/  @!P0 NANOSLEEP.SYNCS 0x989680 ;  /* 0x009896800000895d */ /* 0x008fea0003900000 */
[----:B------:R-:W3:Y:S02]  /*9330*/  @!P0 SYNCS.PHASECHK.TRANS64 P0, [R26+URZ+0xb0], R2 ;  /* 0x0000b0021a0085a7 */ /* 0x000ee400080010ff */
[----:B---3--:R-:W-:Y:S05]  /*9340*/  @!P0 BRA `(.L_x_103) ;  /* 0xfffffffc00f08947 */ /* 0x008fea000383ffff */
[----:B------:R-:W-:Y:S05]  /*9350*/  BRA `(.L_x_102) ;  /* 0xffffffd0005c7947 */ /* 0x000fea000383ffff */
.L_x_112:
[----:B---3--:R3:W4:Y:S02]  /*9360*/  SYNCS.PHASECHK.TRANS64.TRYWAIT P0, [R2+URZ+0x40], R0 ;  /* 0x00004000020075a7 */ /* 0x00872400080011ff */
[----:B----4-:R-:W-:Y:S05]  /*9370*/  @!P0 NANOSLEEP.SYNCS 0x989680 ;  /* 0x009896800000895d */ /* 0x010fea0003900000 */
[----:B------:R-:W4:Y:S02]  /*9380*/  @!P0 SYNCS.PHASECHK.TRANS64 P0, [R2+URZ+0x40], R0 ;  /* 0x00004000020085a7 */ /* 0x000f2400080010ff */
[----:B----4-:R-:W-:Y:S05]  /*9390*/  @!P0 BRA `(.L_x_112) ;  /* 0xfffffffc00f08947 */ /* 0x010fea000383ffff */
[----:B------:R-:W-:Y:S05]  /*93a0*/  BRA `(.L_x_111) ;  /* 0xffffffd800487947 */ /* 0x000fea000383ffff */
.L_x_120:
[----:B---3--:R3:W4:Y:S02]  /*93b0*/  SYNCS.PHASECHK.TRANS64.TRYWAIT P0, [R2+URZ+0x40], R4 ;  /* 0x00004004020075a7 */ /* 0x00872400080011ff */
[----:B----4-:R-:W-:Y:S05]  /*93c0*/  @!P0 NANOSLEEP.SYNCS 0x989680 ;  /* 0x009896800000895d */ /* 0x010fea0003900000 */
[----:B------:R-:W4:Y:S02]  /*93d0*/  @!P0 SYNCS.PHASECHK.TRANS64 P0, [R2+URZ+0x40], R4 ;  /* 0x00004004020085a7 */ /* 0x000f2400080010ff */
[----:B----4-:R-:W-:Y:S05]  /*93e0*/  @!P0 BRA `(.L_x_120) ;  /* 0xfffffffc00f08947 */ /* 0x010fea000383ffff */
[----:B------:R-:W-:Y:S05]  /*93f0*/  BRA `(.L_x_119) ;  /* 0xffffffe000587947 */ /* 0x000fea000383ffff */
.L_x_128:
[----:B---3--:R3:W4:Y:S02]  /*9400*/  SYNCS.PHASECHK.TRANS64.TRYWAIT P0, [R3+URZ+0x40], R0 ;  /* 0x00004000030075a7 */ /* 0x00872400080011ff */
[----:B----4-:R-:W-:Y:S05]  /*9410*/  @!P0 NANOSLEEP.SYNCS 0x989680 ;  /* 0x009896800000895d */ /* 0x010fea0003900000 */
[----:B------:R-:W4:Y:S02]  /*9420*/  @!P0 SYNCS.PHASECHK.TRANS64 P0, [R3+URZ+0x40], R0 ;  /* 0x00004000030085a7 */ /* 0x000f2400080010ff */
[----:B----4-:R-:W-:Y:S05]  /*9430*/  @!P0 BRA `(.L_x_128) ;  /* 0xfffffffc00f08947 */ /* 0x010fea000383ffff */
[----:B------:R-:W-:Y:S05]  /*9440*/  BRA `(.L_x_127) ;  /* 0xffffffe800687947 */ /* 0x000fea000383ffff */
        .weak           $__internal_0_$__cuda_sm10x_tcgen05_guardrail_trap_col_being_dealloced_not_returned_by_alloc
        .type           $__internal_0_$__cuda_sm10x_tcgen05_guardrail_trap_col_being_dealloced_not_returned_by_alloc,@function
        .size           $__internal_0_$__cuda_sm10x_tcgen05_guardrail_trap_col_being_dealloced_not_returned_by_alloc,($__internal_1_$__cuda_sm10x_tcgen05_guardrail_trap_phase_invalid_during_alloc - $__internal_0_$__cuda_sm10x_tcgen05_guardrail_trap_col_being_dealloced_not_returned_by_alloc)
$__internal_0_$__cuda_sm10x_tcgen05_guardrail_trap_col_being_dealloced_not_returned_by_alloc:
[----:B------:R-:W-:Y:S05]  /*9450*/  BPT.TRAP 0x1 ;  /* 0x000000040000795c */ /* 0x000fea0000300000 */
[----:B------:R-:W-:-:S04]  /*9460*/  HFMA2 R3, -RZ, RZ, 0, 0 ;  /* 0x00000000ff037431 */ /* 0x000fc800000001ff */
[----:B------:R-:W-:Y:S05]  /*9470*/  RET.REL.NODEC R2 `(_ZN7cutlass13device_kernelINS_4gemm6kernel13GemmUniversalIN4cute5tupleIJiiiiEEENS1_10collective13CollectiveMmaINS1_35MainloopSm100TmaUmmaWarpSpecializedILi4ELi2ELi4ENS5_IJNS4_1CILi1EEENSA_ILi2EEESB_EEEEENS5_IJNSA_ILi64EEENSA_ILi128EEESG_EEENS_6half_tENS5_IJlSB_lEEESI_SJ_NS4_8TiledMMAINS4_8MMA_AtomIJNS4_20SM100_MMA_F16BF16_SSISI_SI_fLi64ELi128ELNS4_4UMMA5MajorE0ELSO_0ELNSN_7ScaleInE0ELSP_0EEEEEENS4_6LayoutINS5_IJSB_SB_SB_EEENS5_IJNSA_ILi0EEESU_SU_EEEEENS5_IJNS4_10UnderscoreESX_SX_EEEEENS4_23SM90_TMA_LOAD_MULTICASTENS4_14ComposedLayoutINS4_7SwizzleILi3ELi4ELi3EEENS4_18smem_ptr_flag_bitsILi16EEENSS_INS5_IJNSA_ILi8EEESF_EEENS5_IJSF_SB_EEEEEEEvNS4_8identityENS4_13SM90_TMA_LOADES1A_vS1B_EENS_8epilogue10collective18CollectiveEpilogueINS1E_23Sm100TmaWarpSpecializedILi4ELi2ELi16ELb1ELb0EEEJSH_NS5_IJNSS_ISF_SB_EENSS_INSA_ILi32EEESB_EEEEESI_SJ_SI_SJ_NS1E_6fusion15FusionCallbacksIS1I_NS1N_17LinearCombinationISI_fSI_fLNS_15FloatRoundStyleE2EEESH_S1M_JEEENS4_5SM1004TMEM4LOAD26SM100_TMEM_LOAD_16dp256b4xES1C_NS11_INS12_ILi2ELi4ELi3EEES15_NSS_INS5_IJS16_S1K_EEENS5_IJS1K_SB_EEEEEEENS4_17SM75_U32x4_LDSM_NENS4_14SM90_TMA_STOREES21_NS4_17SM90_U32x4_STSM_NENS4_39AutoVectorizingCopyWithAssumedAlignmentILi128EEEEEEvvEEEEvNT_6ParamsE) ;  /* 0xffffff6802e07950 */ /* 0x000fea0003c3ffff */
        .weak           $__internal_1_$__cuda_sm10x_tcgen05_guardrail_trap_phase_invalid_during_alloc
        .type           $__internal_1_$__cuda_sm10x_tcgen05_guardrail_trap_phase_invalid_during_alloc,@function
        .size           $__internal_1_$__cuda_sm10x_tcgen05_guardrail_trap_phase_invalid_during_alloc,($__internal_2_$__cuda_sm10x_tcgen05_guardrail_trap_unallocated_columns_being_dealloced - $__internal_1_$__cuda_sm10x_tcgen05_guardrail_trap_phase_invalid_during_alloc)
$__internal_1_$__cuda_sm10x_tcgen05_guardrail_trap_phase_invalid_during_alloc:
[----:B------:R-:W-:Y:S05]  /*9480*/  BPT.TRAP 0x1 ;  /* 0x000000040000795c */ /* 0x000fea0000300000 */
[----:B------:R-:W-:-:S04]  /*9490*/  MOV R5, 0x0 ;  /* 0x0000000000057802 */ /* 0x000fc80000000f00 */
[----:B------:R-:W-:Y:S05]  /*94a0*/  RET.REL.NODEC R4 `(_ZN7cutlass13device_kernelINS_4gemm6kernel13GemmUniversalIN4cute5tupleIJiiiiEEENS1_10collective13CollectiveMmaINS1_35MainloopSm100TmaUmmaWarpSpecializedILi4ELi2ELi4ENS5_IJNS4_1CILi1EEENSA_ILi2EEESB_EEEEENS5_IJNSA_ILi64EEENSA_ILi128EEESG_EEENS_6half_tENS5_IJlSB_lEEESI_SJ_NS4_8TiledMMAINS4_8MMA_AtomIJNS4_20SM100_MMA_F16BF16_SSISI_SI_fLi64ELi128ELNS4_4UMMA5MajorE0ELSO_0ELNSN_7ScaleInE0ELSP_0EEEEEENS4_6LayoutINS5_IJSB_SB_SB_EEENS5_IJNSA_ILi0EEESU_SU_EEEEENS5_IJNS4_10UnderscoreESX_SX_EEEEENS4_23SM90_TMA_LOAD_MULTICASTENS4_14ComposedLayoutINS4_7SwizzleILi3ELi4ELi3EEENS4_18smem_ptr_flag_bitsILi16EEENSS_INS5_IJNSA_ILi8EEESF_EEENS5_IJSF_SB_EEEEEEEvNS4_8identityENS4_13SM90_TMA_LOADES1A_vS1B_EENS_8epilogue10collective18CollectiveEpilogueINS1E_23Sm100TmaWarpSpecializedILi4ELi2ELi16ELb1ELb0EEEJSH_NS5_IJNSS_ISF_SB_EENSS_INSA_ILi32EEESB_EEEEESI_SJ_SI_SJ_NS1E_6fusion15FusionCallbacksIS1I_NS1N_17LinearCombinationISI_fSI_fLNS_15FloatRoundStyleE2EEESH_S1M_JEEENS4_5SM1004TMEM4LOAD26SM100_TMEM_LOAD_16dp256b4xES1C_NS11_INS12_ILi2ELi4ELi3EEES15_NSS_INS5_IJS16_S1K_EEENS5_IJS1K_SB_EEEEEEENS4_17SM75_U32x4_LDSM_NENS4_14SM90_TMA_STOREES21_NS4_17SM90_U32x4_STSM_NENS4_39AutoVectorizingCopyWithAssumedAlignmentILi128EEEEEEvvEEEEvNT_6ParamsE) ;  /* 0xffffff6804d47950 */ /* 0x000fea0003c3ffff */
        .weak           $__internal_2_$__cuda_sm10x_tcgen05_guardrail_trap_unallocated_columns_being_dealloced
        .type           $__internal_2_$__cuda_sm10x_tcgen05_guardrail_trap_unallocated_columns_being_dealloced,@function
        .size           $__internal_2_$__cuda_sm10x_tcgen05_guardrail_trap_unallocated_columns_being_dealloced,(.L_x_183 - $__internal_2_$__cuda_sm10x_tcgen05_guardrail_trap_unallocated_columns_being_dealloced)
$__internal_2_$__cuda_sm10x_tcgen05_guardrail_trap_unallocated_columns_being_dealloced:
[----:B------:R-:W-:Y:S05]  /*94b0*/  BPT.TRAP 0x1 ;  /* 0x000000040000795c */ /* 0x000fea0000300000 */
[----:B------:R-:W-:-:S04]  /*94c0*/  HFMA2 R3, -RZ, RZ, 0, 0 ;  /* 0x00000000ff037431 */ /* 0x000fc800000001ff */
[----:B------:R-:W-:Y:S05]  /*94d0*/  RET.REL.NODEC R2 `(_ZN7cutlass13device_kernelINS_4gemm6kernel13GemmUniversalIN4cute5tupleIJiiiiEEENS1_10collective13CollectiveMmaINS1_35MainloopSm100TmaUmmaWarpSpecializedILi4ELi2ELi4ENS5_IJNS4_1CILi1EEENSA_ILi2EEESB_EEEEENS5_IJNSA_ILi64EEENSA_ILi128EEESG_EEENS_6half_tENS5_IJlSB_lEEESI_SJ_NS4_8TiledMMAINS4_8MMA_AtomIJNS4_20SM100_MMA_F16BF16_SSISI_SI_fLi64ELi128ELNS4_4UMMA5MajorE0ELSO_0ELNSN_7ScaleInE0ELSP_0EEEEEENS4_6LayoutINS5_IJSB_SB_SB_EEENS5_IJNSA_ILi0EEESU_SU_EEEEENS5_IJNS4_10UnderscoreESX_SX_EEEEENS4_23SM90_TMA_LOAD_MULTICASTENS4_14ComposedLayoutINS4_7SwizzleILi3ELi4ELi3EEENS4_18smem_ptr_flag_bitsILi16EEENSS_INS5_IJNSA_ILi8EEESF_EEENS5_IJSF_SB_EEEEEEEvNS4_8identityENS4_13SM90_TMA_LOADES1A_vS1B_EENS_8epilogue10collective18CollectiveEpilogueINS1E_23Sm100TmaWarpSpecializedILi4ELi2ELi16ELb1ELb0EEEJSH_NS5_IJNSS_ISF_SB_EENSS_INSA_ILi32EEESB_EEEEESI_SJ_SI_SJ_NS1E_6fusion15FusionCallbacksIS1I_NS1N_17LinearCombinationISI_fSI_fLNS_15FloatRoundStyleE2EEESH_S1M_JEEENS4_5SM1004TMEM4LOAD26SM100_TMEM_LOAD_16dp256b4xES1C_NS11_INS12_ILi2ELi4ELi3EEES15_NSS_INS5_IJS16_S1K_EEENS5_IJS1K_SB_EEEEEEENS4_17SM75_U32x4_LDSM_NENS4_14SM90_TMA_STOREES21_NS4_17SM90_U32x4_STSM_NENS4_39AutoVectorizingCopyWithAssumedAlignmentILi128EEEEEEvvEEEEvNT_6ParamsE) ;  /* 0xffffff6802c87950 */ /* 0x000fea0003c3ffff */
.L_x_182:
[----:B------:R-:W-:-:S00]  /*94e0*/  BRA `(.L_x_182) ;  /* 0xfffffffc00fc7947 */ /* 0x000fc0000383ffff */
[----:B------:R-:W-:-:S00]  /*94f0*/  NOP ;  /* 0x0000000000007918 */ /* 0x000fc00000000000 */
        /* <DEDUP_REMOVED lines=8> */
.L_x_183:


//--------------------- .nv.global.init           --------------------------
	.section	.nv.global.init,"aw",@progbits
.nv.global.init:
	.type		$str$27,@object
	.size		$str$27,($str$28 - $str$27)
$str$27:
        /*0000*/ 	.byte	0x28, 0x61, 0x64, 0x64, 0x72, 0x65, 0x73, 0x73, 0x20, 0x26, 0x20, 0x6d, 0x61, 0x73, 0x6b, 0x29
        /*0010*/ 	.byte	0x20, 0x3d, 0x3d, 0x20, 0x30, 0x00
	.type		$str$28,@object
	.size		$str$28,($str$26 - $str$28)
$str$28:
        /*0016*/ 	.byte	0x2f, 0x74, 0x6d, 0x70, 0x2f, 0x63, 0x75, 0x74, 0x6c, 0x61, 0x73, 0x73, 0x5f, 0x73, 0x77, 0x65
        /*0026*/ 	.byte	0x65, 0x70, 0x5f, 0x73, 0x72, 0x63, 0x2f, 0x69, 0x6e, 0x63, 0x6c, 0x75, 0x64, 0x65, 0x2f, 0x63
        /*0036*/ 	.byte	0x75, 0x74, 0x65, 0x2f, 0x70, 0x6f, 0x69, 0x6e, 0x74, 0x65, 0x72, 0x5f, 0x66, 0x6c, 0x61, 0x67
        /*0046*/ 	.byte	0x67, 0x65, 0x64, 0x2e, 0x68, 0x70, 0x70, 0x00
	.type		$str$26,@object
	.size		$str$26,($str$25 - $str$26)
$str$26:
        /*004e*/ 	.byte	0x2f, 0x74, 0x6d, 0x70, 0x2f, 0x63, 0x75, 0x74, 0x6c, 0x61, 0x73, 0x73, 0x5f, 0x73, 0x77, 0x65
        /*005e*/ 	.byte	0x65, 0x70, 0x5f, 0x73, 0x72, 0x63, 0x2f, 0x69, 0x6e, 0x63, 0x6c, 0x75, 0x64, 0x65, 0x2f, 0x63
        /*006e*/ 	.byte	0x75, 0x74, 0x65, 0x2f, 0x61, 0x74, 0x6f, 0x6d, 0x2f, 0x63, 0x6f, 0x70, 0x79, 0x5f, 0x74, 0x72
        /*007e*/ 	.byte	0x61, 0x69, 0x74, 0x73, 0x5f, 0x73, 0x6d, 0x31, 0x30, 0x30, 0x2e, 0x68, 0x70, 0x70, 0x00
	.type		$str$25,@object
	.size		$str$25,(__unnamed_1 - $str$25)
$str$25:
        /*008d*/ 	.byte	0x28, 0x28, 0x75, 0x69, 0x6e, 0x74, 0x33, 0x32, 0x5f, 0x74, 0x28, 0x74, 0x68, 0x72, 0x65, 0x61
        /*009d*/ 	.byte	0x64, 0x49, 0x64, 0x78, 0x2e, 0x78, 0x29, 0x20, 0x2f, 0x20, 0x33, 0x32, 0x29, 0x20, 0x25, 0x20
        /*00ad*/ 	.byte	0x34, 0x29, 0x20, 0x3d, 0x3d, 0x20, 0x28, 0x28, 0x28, 0x74, 0x6d, 0x65, 0x6d, 0x5f, 0x61, 0x64
        /*00bd*/ 	.byte	0x64, 0x72, 0x20, 0x3e, 0x3e, 0x20, 0x31, 0x36, 0x29, 0x20, 0x2f, 0x20, 0x33, 0x32, 0x29, 0x20
        /*00cd*/ 	.byte	0x25, 0x20, 0x34, 0x29, 0x00
	.type		__unnamed_1,@object
	.size		__unnamed_1,(__unnamed_2 - __unnamed_1)
__unnamed_1:
        /*00d2*/ 	.byte	0x61, 0x75, 0x74, 0x6f, 0x20, 0x63, 0x75, 0x74, 0x65, 0x3a, 0x3a, 0x61, 0x73, 0x5f, 0x70, 0x6f
        /* <DEDUP_REMOVED lines=24> */
        /*0262*/ 	.byte	0x3e, 0x3e, 0x3e, 0x5d, 0x00
	.type		__unnamed_2,@object
	.size		__unnamed_2,(.L_2 - __unnamed_2)
__unnamed_2:
        /* <DEDUP_REMOVED lines=46> */
.L_2:


//--------------------- .nv.shared._ZN7cutlass13device_kernelINS_4gemm6kernel13GemmUniversalIN4cute5tupleIJiiiiEEENS1_10collective13CollectiveMmaINS1_35MainloopSm100TmaUmmaWarpSpecializedILi4ELi2ELi4ENS5_IJNS4_1CILi1EEENSA_ILi2EEESB_EEEEENS5_IJNSA_ILi64EEENSA_ILi128EEESG_EEENS_6half_tENS5_IJlSB_lEEESI_SJ_NS4_8TiledMMAINS4_8MMA_AtomIJNS4_20SM100_MMA_F16BF16_SSISI_SI_fLi64ELi128ELNS4_4UMMA5MajorE0ELSO_0ELNSN_7ScaleInE0ELSP_0EEEEEENS4_6LayoutINS5_IJSB_SB_SB_EEENS5_IJNSA_ILi0EEESU_SU_EEEEENS5_IJNS4_10UnderscoreESX_SX_EEEEENS4_23SM90_TMA_LOAD_MULTICASTENS4_14ComposedLayoutINS4_7SwizzleILi3ELi4ELi3EEENS4_18smem_ptr_flag_bitsILi16EEENSS_INS5_IJNSA_ILi8EEESF_EEENS5_IJSF_SB_EEEEEEEvNS4_8identityENS4_13SM90_TMA_LOADES1A_vS1B_EENS_8epilogue10collective18CollectiveEpilogueINS1E_23Sm100TmaWarpSpecializedILi4ELi2ELi16ELb1ELb0EEEJSH_NS5_IJNSS_ISF_SB_EENSS_INSA_ILi32EEESB_EEEEESI_SJ_SI_SJ_NS1E_6fusion15FusionCallbacksIS1I_NS1N_17LinearCombinationISI_fSI_fLNS_15FloatRoundStyleE2EEESH_S1M_JEEENS4_5SM1004TMEM4LOAD26SM100_TMEM_LOAD_16dp256b4xES1C_NS11_INS12_ILi2ELi4ELi3EEES15_NSS_INS5_IJS16_S1K_EEENS5_IJS1K_SB_EEEEEEENS4_17SM75_U32x4_LDSM_NENS4_14SM90_TMA_STOREES21_NS4_17SM90_U32x4_STSM_NENS4_39AutoVectorizingCopyWithAssumedAlignmentILi128EEEEEEvvEEEEvNT_6ParamsE --------------------------
	.section	.nv.shared._ZN7cutlass13device_kernelINS_4gemm6kernel13GemmUniversalIN4cute5tupleIJiiiiEEENS1_10collective13CollectiveMmaINS1_35MainloopSm100TmaUmmaWarpSpecializedILi4ELi2ELi4ENS5_IJNS4_1CILi1EEENSA_ILi2EEESB_EEEEENS5_IJNSA_ILi64EEENSA_ILi128EEESG_EEENS_6half_tENS5_IJlSB_lEEESI_SJ_NS4_8TiledMMAINS4_8MMA_AtomIJNS4_20SM100_MMA_F16BF16_SSISI_SI_fLi64ELi128ELNS4_4UMMA5MajorE0ELSO_0ELNSN_7ScaleInE0ELSP_0EEEEEENS4_6LayoutINS5_IJSB_SB_SB_EEENS5_IJNSA_ILi0EEESU_SU_EEEEENS5_IJNS4_10UnderscoreESX_SX_EEEEENS4_23SM90_TMA_LOAD_MULTICASTENS4_14ComposedLayoutINS4_7SwizzleILi3ELi4ELi3EEENS4_18smem_ptr_flag_bitsILi16EEENSS_INS5_IJNSA_ILi8EEESF_EEENS5_IJSF_SB_EEEEEEEvNS4_8identityENS4_13SM90_TMA_LOADES1A_vS1B_EENS_8epilogue10collective18CollectiveEpilogueINS1E_23Sm100TmaWarpSpecializedILi4ELi2ELi16ELb1ELb0EEEJSH_NS5_IJNSS_ISF_SB_EENSS_INSA_ILi32EEESB_EEEEESI_SJ_SI_SJ_NS1E_6fusion15FusionCallbacksIS1I_NS1N_17LinearCombinationISI_fSI_fLNS_15FloatRoundStyleE2EEESH_S1M_JEEENS4_5SM1004TMEM4LOAD26SM100_TMEM_LOAD_16dp256b4xES1C_NS11_INS12_ILi2ELi4ELi3EEES15_NSS_INS5_IJS16_S1K_EEENS5_IJS1K_SB_EEEEEEENS4_17SM75_U32x4_LDSM_NENS4_14SM90_TMA_STOREES21_NS4_17SM90_U32x4_STSM_NENS4_39AutoVectorizingCopyWithAssumedAlignmentILi128EEEEEEvvEEEEvNT_6ParamsE,"aw",@nobits
	.sectionflags	@""
	.align	16
	.zero		1024


//--------------------- .nv.shared.reserved.0     --------------------------
	.section	.nv.shared.reserved.0,"aw",@nobits
	.weak		__nv_reservedSMEM_offset_0_alias
	.size		__nv_reservedSMEM_offset_0_alias, 0, 64
	.other		__nv_reservedSMEM_offset_0_alias,@"STO_CUDA_RESERVED_SHARED STV_DEFAULT"
__nv_reservedSMEM_offset_0_alias:
	.zero		0
.nv.shared.reserved.0:
	.zero		64
	.weak		__nv_reservedSMEM_tcgen05_partition
	.type		__nv_reservedSMEM_tcgen05_partition,@object
	.size		__nv_reservedSMEM_tcgen05_partition,(.L_0 - __nv_reservedSMEM_tcgen05_partition)
__nv_reservedSMEM_tcgen05_partition:
	.zero		32
.L_0:


//--------------------- .nv.global                --------------------------
	.section	.nv.global,"aw",@nobits
.nv.global:
	.type		_ZN40_INTERNAL_db4ce2e4_4_k_cu_3edfcaf7_287184cute1_E,@object
	.size		_ZN40_INTERNAL_db4ce2e4_4_k_cu_3edfcaf7_287184cute1_E,(_ZN40_INTERNAL_db4ce2e4_4_k_cu_3edfcaf7_287184cuda3std3__45__cpo6cbeginE - _ZN40_INTERNAL_db4ce2e4_4_k_cu_3edfcaf7_287184cute1_E)
_ZN40_INTERNAL_db4ce2e4_4_k_cu_3edfcaf7_287184cute1_E:
	.zero		1
	.type		_ZN40_INTERNAL_db4ce2e4_4_k_cu_3edfcaf7_287184cuda3std3__45__cpo6cbeginE,@object
	.size		_ZN40_INTERNAL_db4ce2e4_4_k_cu_3edfcaf7_287184cuda3std3__45__cpo6cbeginE,(_ZN40_INTERNAL_db4ce2e4_4_k_cu_3edfcaf7_287184cuda3std3__48in_placeE - _ZN40_INTERNAL_db4ce2e4_4_k_cu_3edfcaf7_287184cuda3std3__45__cpo6cbeginE)
_ZN40_INTERNAL_db4ce2e4_4_k_cu_3edfcaf7_287184cuda3std3__45__cpo6cbeginE:
	.zero		1
	.type		_ZN40_INTERNAL_db4ce2e4_4_k_cu_3edfcaf7_287184cuda3std3__48in_placeE,@object
	.size		_ZN40_INTERNAL_db4ce2e4_4_k_cu_3edfcaf7_287184cuda3std3__48in_placeE,(_ZN40_INTERNAL_db4ce2e4_4_k_cu_3edfcaf7_287184cuda3std6ranges3__45__cpo9iter_moveE - _ZN40_INTERNAL_db4ce2e4_4_k_cu_3edfcaf7_287184cuda3std3__48in_placeE)
_ZN40_INTERNAL_db4ce2e4_4_k_cu_3edfcaf7_287184cuda3std3__48in_placeE:
	.zero		1
	.type		_ZN40_INTERNAL_db4ce2e4_4_k_cu_3edfcaf7_287184cuda3std6ranges3__45__cpo9iter_moveE,@object
	.size		_ZN40_INTERNAL_db4ce2e4_4_k_cu_3edfcaf7_287184cuda3std6ranges3__45__cpo9iter_moveE,(_ZN40_INTERNAL_db4ce2e4_4_k_cu_3edfcaf7_287184cuda3std3__45__cpo5beginE - _ZN40_INTERNAL_db4ce2e4_4_k_cu_3edfcaf7_287184cuda3std6ranges3__45__cpo9iter_moveE)
_ZN40_INTERNAL_db4ce2e4_4_k_cu_3edfcaf7_287184cuda3std6ranges3__45__cpo9iter_moveE:
	.zero		1
	.type		_ZN40_INTERNAL_db4ce2e4_4_k_cu_3edfcaf7_287184cuda3std3__45__cpo5beginE,@object
	.size		_ZN40_INTERNAL_db4ce2e4_4_k_cu_3edfcaf7_287184cuda3std3__45__cpo5beginE,(_ZN40_INTERNAL_db4ce2e4_4_k_cu_3edfcaf7_287184cuda3std3__442_GLOBAL__N__db4ce2e4_4_k_cu_3edfcaf7_287186ignoreE - _ZN40_INTERNAL_db4ce2e4_4_k_cu_3edfcaf7_287184cuda3std3__45__cpo5beginE)
_ZN40_INTERNAL_db4ce2e4_4_k_cu_3edfcaf7_287184cuda3std3__45__cpo5beginE:
	.zero		1
	.type		_ZN40_INTERNAL_db4ce2e4_4_k_cu_3edfcaf7_287184cuda3std3__442_GLOBAL__N__db4ce2e4_4_k_cu_3edfcaf7_287186ignoreE,@object
	.size		_ZN40_INTERNAL_db4ce2e4_4_k_cu_3edfcaf7_287184cuda3std3__442_GLOBAL__N__db4ce2e4_4_k_cu_3edfcaf7_287186ignoreE,(_ZN40_INTERNAL_db4ce2e4_4_k_cu_3edfcaf7_287184cute7productE - _ZN40_INTERNAL_db4ce2e4_4_k_cu_3edfcaf7_287184cuda3std3__442_GLOBAL__N__db4ce2e4_4_k_cu_3edfcaf7_287186ignoreE)
_ZN40_INTERNAL_db4ce2e4_4_k_cu_3edfcaf7_287184cuda3std3__442_GLOBAL__N__db4ce2e4_4_k_cu_3edfcaf7_287186ignoreE:
	.zero		1
	.type		_ZN40_INTERNAL_db4ce2e4_4_k_cu_3edfcaf7_287184cute7productE,@object
	.size		_ZN40_INTERNAL_db4ce2e4_4_k_cu_3edfcaf7_287184cute7productE,(_ZN40_INTERNAL_db4ce2e4_4_k_cu_3edfcaf7_287184cuda3std3__45__cpo3endE - _ZN40_INTERNAL_db4ce2e4_4_k_cu_3edfcaf7_287184cute7productE)
_ZN40_INTERNAL_db4ce2e4_4_k_cu_3edfcaf7_287184cute7productE:
	.zero		1
	.type		_ZN40_INTERNAL_db4ce2e4_4_k_cu_3edfcaf7_287184cuda3std3__45__cpo3endE,@object
	.size		_ZN40_INTERNAL_db4ce2e4_4_k_cu_3edfcaf7_287184cuda3std3__45__cpo3endE,(_ZN40_INTERNAL_db4ce2e4_4_k_cu_3edfcaf7_287184cuda3std3__419piecewise_constructE - _ZN40_INTERNAL_db4ce2e4_4_k_cu_3edfcaf7_287184cuda3std3__45__cpo3endE)
_ZN40_INTERNAL_db4ce2e4_4_k_cu_3edfcaf7_287184cuda3std3__45__cpo3endE:
	.zero		1
	.type		_ZN40_INTERNAL_db4ce2e4_4_k_cu_3edfcaf7_287184cuda3std3__419piecewise_constructE,@object
	.size		_ZN40_INTERNAL_db4ce2e4_4_k_cu_3edfcaf7_287184cuda3std3__419piecewise_constructE,(_ZN40_INTERNAL_db4ce2e4_4_k_cu_3edfcaf7_287184cuda3std3__45__cpo4cendE - _ZN40_INTERNAL_db4ce2e4_4_k_cu_3edfcaf7_287184cuda3std3__419piecewise_constructE)
_ZN40_INTERNAL_db4ce2e4_4_k_cu_3edfcaf7_287184cuda3std3__419piecewise_constructE:
	.zero		1
	.type		_ZN40_INTERNAL_db4ce2e4_4_k_cu_3edfcaf7_287184cuda3std3__45__cpo4cendE,@object
	.size		_ZN40_INTERNAL_db4ce2e4_4_k_cu_3edfcaf7_287184cuda3std3__45__cpo4cendE,(_ZN40_INTERNAL_db4ce2e4_4_k_cu_3edfcaf7_287184cuda3std6ranges3__45__cpo4swapE - _ZN40_INTERNAL_db4ce2e4_4_k_cu_3edfcaf7_287184cuda3std3__45__cpo4cendE)
_ZN40_INTERNAL_db4ce2e4_4_k_cu_3edfcaf7_287184cuda3std3__45__cpo4cendE:
	.zero		1
	.type		_ZN40_INTERNAL_db4ce2e4_4_k_cu_3edfcaf7_287184cuda3std6ranges3__45__cpo4swapE,@object
	.size		_ZN40_INTERNAL_db4ce2e4_4_k_cu_3edfcaf7_287184cuda3std6ranges3__45__cpo4swapE,(.L_10 - _ZN40_INTERNAL_db4ce2e4_4_k_cu_3edfcaf7_287184cuda3std6ranges3__45__cpo4swapE)
_ZN40_INTERNAL_db4ce2e4_4_k_cu_3edfcaf7_287184cuda3std6ranges3__45__cpo4swapE:
	.zero		1
.L_10:


//--------------------- .nv.constant0._ZN7cutlass13device_kernelINS_4gemm6kernel13GemmUniversalIN4cute5tupleIJiiiiEEENS1_10collective13CollectiveMmaINS1_35MainloopSm100TmaUmmaWarpSpecializedILi4ELi2ELi4ENS5_IJNS4_1CILi1EEENSA_ILi2EEESB_EEEEENS5_IJNSA_ILi64EEENSA_ILi128EEESG_EEENS_6half_tENS5_IJlSB_lEEESI_SJ_NS4_8TiledMMAINS4_8MMA_AtomIJNS4_20SM100_MMA_F16BF16_SSISI_SI_fLi64ELi128ELNS4_4UMMA5MajorE0ELSO_0ELNSN_7ScaleInE0ELSP_0EEEEEENS4_6LayoutINS5_IJSB_SB_SB_EEENS5_IJNSA_ILi0EEESU_SU_EEEEENS5_IJNS4_10UnderscoreESX_SX_EEEEENS4_23SM90_TMA_LOAD_MULTICASTENS4_14ComposedLayoutINS4_7SwizzleILi3ELi4ELi3EEENS4_18smem_ptr_flag_bitsILi16EEENSS_INS5_IJNSA_ILi8EEESF_EEENS5_IJSF_SB_EEEEEEEvNS4_8identityENS4_13SM90_TMA_LOADES1A_vS1B_EENS_8epilogue10collective18CollectiveEpilogueINS1E_23Sm100TmaWarpSpecializedILi4ELi2ELi16ELb1ELb0EEEJSH_NS5_IJNSS_ISF_SB_EENSS_INSA_ILi32EEESB_EEEEESI_SJ_SI_SJ_NS1E_6fusion15FusionCallbacksIS1I_NS1N_17LinearCombinationISI_fSI_fLNS_15FloatRoundStyleE2EEESH_S1M_JEEENS4_5SM1004TMEM4LOAD26SM100_TMEM_LOAD_16dp256b4xES1C_NS11_INS12_ILi2ELi4ELi3EEES15_NSS_INS5_IJS16_S1K_EEENS5_IJS1K_SB_EEEEEEENS4_17SM75_U32x4_LDSM_NENS4_14SM90_TMA_STOREES21_NS4_17SM90_U32x4_STSM_NENS4_39AutoVectorizingCopyWithAssumedAlignmentILi128EEEEEEvvEEEEvNT_6ParamsE --------------------------
	.section	.nv.constant0._ZN7cutlass13device_kernelINS_4gemm6kernel13GemmUniversalIN4cute5tupleIJiiiiEEENS1_10collective13CollectiveMmaINS1_35MainloopSm100TmaUmmaWarpSpecializedILi4ELi2ELi4ENS5_IJNS4_1CILi1EEENSA_ILi2EEESB_EEEEENS5_IJNSA_ILi64EEENSA_ILi128EEESG_EEENS_6half_tENS5_IJlSB_lEEESI_SJ_NS4_8TiledMMAINS4_8MMA_AtomIJNS4_20SM100_MMA_F16BF16_SSISI_SI_fLi64ELi128ELNS4_4UMMA5MajorE0ELSO_0ELNSN_7ScaleInE0ELSP_0EEEEEENS4_6LayoutINS5_IJSB_SB_SB_EEENS5_IJNSA_ILi0EEESU_SU_EEEEENS5_IJNS4_10UnderscoreESX_SX_EEEEENS4_23SM90_TMA_LOAD_MULTICASTENS4_14ComposedLayoutINS4_7SwizzleILi3ELi4ELi3EEENS4_18smem_ptr_flag_bitsILi16EEENSS_INS5_IJNSA_ILi8EEESF_EEENS5_IJSF_SB_EEEEEEEvNS4_8identityENS4_13SM90_TMA_LOADES1A_vS1B_EENS_8epilogue10collective18CollectiveEpilogueINS1E_23Sm100TmaWarpSpecializedILi4ELi2ELi16ELb1ELb0EEEJSH_NS5_IJNSS_ISF_SB_EENSS_INSA_ILi32EEESB_EEEEESI_SJ_SI_SJ_NS1E_6fusion15FusionCallbacksIS1I_NS1N_17LinearCombinationISI_fSI_fLNS_15FloatRoundStyleE2EEESH_S1M_JEEENS4_5SM1004TMEM4LOAD26SM100_TMEM_LOAD_16dp256b4xES1C_NS11_INS12_ILi2ELi4ELi3EEES15_NSS_INS5_IJS16_S1K_EEENS5_IJS1K_SB_EEEEEEENS4_17SM75_U32x4_LDSM_NENS4_14SM90_TMA_STOREES21_NS4_17SM90_U32x4_STSM_NENS4_39AutoVectorizingCopyWithAssumedAlignmentILi128EEEEEEvvEEEEvNT_6ParamsE,"a",@progbits
	.sectionflags	@""
	.align	4
.nv.constant0._ZN7cutlass13device_kernelINS_4gemm6kernel13GemmUniversalIN4cute5tupleIJiiiiEEENS1_10collective13CollectiveMmaINS1_35MainloopSm100TmaUmmaWarpSpecializedILi4ELi2ELi4ENS5_IJNS4_1CILi1EEENSA_ILi2EEESB_EEEEENS5_IJNSA_ILi64EEENSA_ILi128EEESG_EEENS_6half_tENS5_IJlSB_lEEESI_SJ_NS4_8TiledMMAINS4_8MMA_AtomIJNS4_20SM100_MMA_F16BF16_SSISI_SI_fLi64ELi128ELNS4_4UMMA5MajorE0ELSO_0ELNSN_7ScaleInE0ELSP_0EEEEEENS4_6LayoutINS5_IJSB_SB_SB_EEENS5_IJNSA_ILi0EEESU_SU_EEEEENS5_IJNS4_10UnderscoreESX_SX_EEEEENS4_23SM90_TMA_LOAD_MULTICASTENS4_14ComposedLayoutINS4_7SwizzleILi3ELi4ELi3EEENS4_18smem_ptr_flag_bitsILi16EEENSS_INS5_IJNSA_ILi8EEESF_EEENS5_IJSF_SB_EEEEEEEvNS4_8identityENS4_13SM90_TMA_LOADES1A_vS1B_EENS_8epilogue10collective18CollectiveEpilogueINS1E_23Sm100TmaWarpSpecializedILi4ELi2ELi16ELb1ELb0EEEJSH_NS5_IJNSS_ISF_SB_EENSS_INSA_ILi32EEESB_EEEEESI_SJ_SI_SJ_NS1E_6fusion15FusionCallbacksIS1I_NS1N_17LinearCombinationISI_fSI_fLNS_15FloatRoundStyleE2EEESH_S1M_JEEENS4_5SM1004TMEM4LOAD26SM100_TMEM_LOAD_16dp256b4xES1C_NS11_INS12_ILi2ELi4ELi3EEES15_NSS_INS5_IJS16_S1K_EEENS5_IJS1K_SB_EEEEEEENS4_17SM75_U32x4_LDSM_NENS4_14SM90_TMA_STOREES21_NS4_17SM90_U32x4_STSM_NENS4_39AutoVectorizingCopyWithAssumedAlignmentILi128EEEEEEvvEEEEvNT_6ParamsE:
	.zero		2944


//--------------------- SYMBOLS --------------------------

	.type		.nv.reservedSmem.offset0,@object
	.size		.nv.reservedSmem.offset0,0x4
	.type		.nv.reservedSmem.cap,@object
	.size		.nv.reservedSmem.cap,0x4
	.type		__assertfail,@function
